//
// Generated by NVIDIA NVVM Compiler
//
// Compiler Build ID: CL-36424714
// Cuda compilation tools, release 13.0, V13.0.88
// Based on NVVM 20.0.0
//

.version 9.0
.target sm_100
.address_size 64

	// .globl	_Z10conv_layerPfS_S_iiiiiiiiii

.visible .entry _Z10conv_layerPfS_S_iiiiiiiiii(
	.param .u64 .ptr .align 1 _Z10conv_layerPfS_S_iiiiiiiiii_param_0,
	.param .u64 .ptr .align 1 _Z10conv_layerPfS_S_iiiiiiiiii_param_1,
	.param .u64 .ptr .align 1 _Z10conv_layerPfS_S_iiiiiiiiii_param_2,
	.param .u32 _Z10conv_layerPfS_S_iiiiiiiiii_param_3,
	.param .u32 _Z10conv_layerPfS_S_iiiiiiiiii_param_4,
	.param .u32 _Z10conv_layerPfS_S_iiiiiiiiii_param_5,
	.param .u32 _Z10conv_layerPfS_S_iiiiiiiiii_param_6,
	.param .u32 _Z10conv_layerPfS_S_iiiiiiiiii_param_7,
	.param .u32 _Z10conv_layerPfS_S_iiiiiiiiii_param_8,
	.param .u32 _Z10conv_layerPfS_S_iiiiiiiiii_param_9,
	.param .u32 _Z10conv_layerPfS_S_iiiiiiiiii_param_10,
	.param .u32 _Z10conv_layerPfS_S_iiiiiiiiii_param_11,
	.param .u32 _Z10conv_layerPfS_S_iiiiiiiiii_param_12
)
{
	.reg .pred 	%p<36>;
	.reg .b32 	%r<314>;
	.reg .b32 	%f<70>;
	.reg .b64 	%rd<99>;

	ld.param.u64 	%rd4, [_Z10conv_layerPfS_S_iiiiiiiiii_param_0];
	ld.param.u64 	%rd5, [_Z10conv_layerPfS_S_iiiiiiiiii_param_1];
	ld.param.u64 	%rd6, [_Z10conv_layerPfS_S_iiiiiiiiii_param_2];
	ld.param.u32 	%r128, [_Z10conv_layerPfS_S_iiiiiiiiii_param_3];
	ld.param.u32 	%r129, [_Z10conv_layerPfS_S_iiiiiiiiii_param_4];
	ld.param.u32 	%r130, [_Z10conv_layerPfS_S_iiiiiiiiii_param_5];
	ld.param.u32 	%r131, [_Z10conv_layerPfS_S_iiiiiiiiii_param_6];
	ld.param.u32 	%r132, [_Z10conv_layerPfS_S_iiiiiiiiii_param_7];
	ld.param.u32 	%r133, [_Z10conv_layerPfS_S_iiiiiiiiii_param_8];
	ld.param.u32 	%r134, [_Z10conv_layerPfS_S_iiiiiiiiii_param_9];
	ld.param.u32 	%r135, [_Z10conv_layerPfS_S_iiiiiiiiii_param_10];
	ld.param.u32 	%r136, [_Z10conv_layerPfS_S_iiiiiiiiii_param_11];
	ld.param.u32 	%r137, [_Z10conv_layerPfS_S_iiiiiiiiii_param_12];
	cvta.to.global.u64 	%rd1, %rd6;
	cvta.to.global.u64 	%rd2, %rd5;
	cvta.to.global.u64 	%rd3, %rd4;
	mov.u32 	%r138, %ctaid.x;
	mov.u32 	%r139, %ntid.x;
	mov.u32 	%r140, %tid.x;
	mad.lo.s32 	%r1, %r138, %r139, %r140;
	mov.u32 	%r141, %ctaid.y;
	mov.u32 	%r142, %ntid.y;
	mov.u32 	%r143, %tid.y;
	mad.lo.s32 	%r2, %r141, %r142, %r143;
	mov.u32 	%r3, %ctaid.z;
	setp.lt.s32 	%p2, %r128, 1;
	@%p2 bra 	$L__BB0_51;
	setp.lt.s32 	%p3, %r3, %r129;
	setp.lt.s32 	%p4, %r2, %r130;
	and.pred  	%p5, %p3, %p4;
	setp.lt.s32 	%p6, %r1, %r131;
	and.pred  	%p1, %p5, %p6;
	setp.lt.s32 	%p7, %r132, 1;
	mul.lo.s32 	%r4, %r137, %r2;
	mul.lo.s32 	%r5, %r137, %r1;
	mul.lo.s32 	%r6, %r134, %r3;
	@%p7 bra 	$L__BB0_41;
	setp.lt.s32 	%p14, %r133, 1;
	@%p14 bra 	$L__BB0_32;
	setp.lt.s32 	%p20, %r134, 1;
	@%p20 bra 	$L__BB0_23;
	and.b32  	%r7, %r134, 7;
	add.s32 	%r8, %r7, -1;
	and.b32  	%r9, %r134, 3;
	and.b32  	%r10, %r134, 2147483640;
	and.b32  	%r11, %r134, 1;
	neg.s32 	%r12, %r10;
	mul.lo.s32 	%r205, %r133, %r132;
	shl.b32 	%r13, %r205, 3;
	mul.lo.s32 	%r206, %r136, %r135;
	shl.b32 	%r14, %r206, 3;
	mul.lo.s32 	%r15, %r135, %r134;
	mov.b32 	%r279, 0;
$L__BB0_5:
	@%p1 bra 	$L__BB0_7;
$L__BB0_6:
	add.s32 	%r279, %r279, 1;
	setp.eq.s32 	%p35, %r279, %r128;
	@%p35 bra 	$L__BB0_51;
	bra.uni 	$L__BB0_5;
$L__BB0_7:
	mul.lo.s32 	%r18, %r279, %r134;
	add.s32 	%r208, %r18, 2;
	mad.lo.s32 	%r19, %r135, %r208, %r4;
	add.s32 	%r209, %r18, 3;
	mad.lo.s32 	%r20, %r135, %r209, %r4;
	add.s32 	%r210, %r18, 5;
	mad.lo.s32 	%r21, %r135, %r210, %r4;
	add.s32 	%r211, %r18, 6;
	mad.lo.s32 	%r22, %r135, %r211, %r4;
	add.s32 	%r212, %r18, 7;
	mad.lo.s32 	%r23, %r135, %r212, %r4;
	mov.f32 	%f69, 0f3F800000;
	mov.b32 	%r280, 0;
	mad.lo.s32 	%r239, %r15, %r279, %r4;
$L__BB0_8:
	add.s32 	%r25, %r280, %r4;
	mad.lo.s32 	%r214, %r6, %r132, %r280;
	add.s32 	%r215, %r214, %r132;
	mul.lo.s32 	%r26, %r133, %r215;
	add.s32 	%r216, %r6, 2;
	mad.lo.s32 	%r217, %r132, %r216, %r280;
	mul.lo.s32 	%r27, %r133, %r217;
	add.s32 	%r218, %r6, 3;
	mad.lo.s32 	%r219, %r132, %r218, %r280;
	mul.lo.s32 	%r28, %r133, %r219;
	add.s32 	%r220, %r6, 4;
	mad.lo.s32 	%r221, %r132, %r220, %r280;
	mul.lo.s32 	%r29, %r133, %r221;
	add.s32 	%r222, %r6, 5;
	mad.lo.s32 	%r223, %r132, %r222, %r280;
	mul.lo.s32 	%r30, %r133, %r223;
	add.s32 	%r224, %r6, 6;
	mad.lo.s32 	%r225, %r132, %r224, %r280;
	mul.lo.s32 	%r31, %r133, %r225;
	add.s32 	%r226, %r6, 7;
	mad.lo.s32 	%r227, %r132, %r226, %r280;
	mul.lo.s32 	%r32, %r133, %r227;
	mul.lo.s32 	%r33, %r133, %r214;
	mad.lo.s32 	%r228, %r135, %r18, %r135;
	add.s32 	%r229, %r4, %r228;
	add.s32 	%r230, %r229, %r280;
	mad.lo.s32 	%r34, %r136, %r230, %r5;
	add.s32 	%r231, %r19, %r280;
	mad.lo.s32 	%r35, %r136, %r231, %r5;
	add.s32 	%r232, %r20, %r280;
	mad.lo.s32 	%r36, %r136, %r232, %r5;
	add.s32 	%r233, %r18, 4;
	mad.lo.s32 	%r234, %r135, %r233, %r4;
	add.s32 	%r235, %r234, %r280;
	mad.lo.s32 	%r37, %r136, %r235, %r5;
	add.s32 	%r236, %r21, %r280;
	mad.lo.s32 	%r38, %r136, %r236, %r5;
	add.s32 	%r237, %r22, %r280;
	mad.lo.s32 	%r39, %r136, %r237, %r5;
	add.s32 	%r238, %r23, %r280;
	mad.lo.s32 	%r40, %r136, %r238, %r5;
	add.s32 	%r240, %r239, %r280;
	mad.lo.s32 	%r41, %r136, %r240, %r5;
	mov.b32 	%r281, 0;
$L__BB0_9:
	setp.lt.u32 	%p26, %r134, 8;
	add.s32 	%r43, %r281, %r5;
	mov.b32 	%r300, 0;
	@%p26 bra 	$L__BB0_12;
	add.s32 	%r297, %r26, %r281;
	add.s32 	%r296, %r27, %r281;
	add.s32 	%r295, %r28, %r281;
	add.s32 	%r294, %r29, %r281;
	add.s32 	%r293, %r30, %r281;
	add.s32 	%r292, %r31, %r281;
	add.s32 	%r291, %r32, %r281;
	add.s32 	%r290, %r33, %r281;
	add.s32 	%r289, %r34, %r281;
	add.s32 	%r288, %r35, %r281;
	add.s32 	%r287, %r36, %r281;
	add.s32 	%r286, %r37, %r281;
	add.s32 	%r285, %r38, %r281;
	add.s32 	%r284, %r39, %r281;
	add.s32 	%r283, %r40, %r281;
	add.s32 	%r282, %r41, %r281;
	mov.u32 	%r298, %r12;
$L__BB0_11:
	.pragma "nounroll";
	mul.wide.s32 	%rd37, %r282, 4;
	add.s64 	%rd38, %rd2, %rd37;
	ld.global.f32 	%f17, [%rd38];
	mul.wide.s32 	%rd39, %r290, 4;
	add.s64 	%rd40, %rd1, %rd39;
	ld.global.f32 	%f18, [%rd40];
	fma.rn.f32 	%f19, %f17, %f18, %f69;
	mul.wide.s32 	%rd41, %r289, 4;
	add.s64 	%rd42, %rd2, %rd41;
	ld.global.f32 	%f20, [%rd42];
	mul.wide.s32 	%rd43, %r297, 4;
	add.s64 	%rd44, %rd1, %rd43;
	ld.global.f32 	%f21, [%rd44];
	fma.rn.f32 	%f22, %f20, %f21, %f19;
	mul.wide.s32 	%rd45, %r288, 4;
	add.s64 	%rd46, %rd2, %rd45;
	ld.global.f32 	%f23, [%rd46];
	mul.wide.s32 	%rd47, %r296, 4;
	add.s64 	%rd48, %rd1, %rd47;
	ld.global.f32 	%f24, [%rd48];
	fma.rn.f32 	%f25, %f23, %f24, %f22;
	mul.wide.s32 	%rd49, %r287, 4;
	add.s64 	%rd50, %rd2, %rd49;
	ld.global.f32 	%f26, [%rd50];
	mul.wide.s32 	%rd51, %r295, 4;
	add.s64 	%rd52, %rd1, %rd51;
	ld.global.f32 	%f27, [%rd52];
	fma.rn.f32 	%f28, %f26, %f27, %f25;
	mul.wide.s32 	%rd53, %r286, 4;
	add.s64 	%rd54, %rd2, %rd53;
	ld.global.f32 	%f29, [%rd54];
	mul.wide.s32 	%rd55, %r294, 4;
	add.s64 	%rd56, %rd1, %rd55;
	ld.global.f32 	%f30, [%rd56];
	fma.rn.f32 	%f31, %f29, %f30, %f28;
	mul.wide.s32 	%rd57, %r285, 4;
	add.s64 	%rd58, %rd2, %rd57;
	ld.global.f32 	%f32, [%rd58];
	mul.wide.s32 	%rd59, %r293, 4;
	add.s64 	%rd60, %rd1, %rd59;
	ld.global.f32 	%f33, [%rd60];
	fma.rn.f32 	%f34, %f32, %f33, %f31;
	mul.wide.s32 	%rd61, %r284, 4;
	add.s64 	%rd62, %rd2, %rd61;
	ld.global.f32 	%f35, [%rd62];
	mul.wide.s32 	%rd63, %r292, 4;
	add.s64 	%rd64, %rd1, %rd63;
	ld.global.f32 	%f36, [%rd64];
	fma.rn.f32 	%f37, %f35, %f36, %f34;
	mul.wide.s32 	%rd65, %r283, 4;
	add.s64 	%rd66, %rd2, %rd65;
	ld.global.f32 	%f38, [%rd66];
	mul.wide.s32 	%rd67, %r291, 4;
	add.s64 	%rd68, %rd1, %rd67;
	ld.global.f32 	%f39, [%rd68];
	fma.rn.f32 	%f69, %f38, %f39, %f37;
	add.s32 	%r298, %r298, 8;
	add.s32 	%r297, %r297, %r13;
	add.s32 	%r296, %r296, %r13;
	add.s32 	%r295, %r295, %r13;
	add.s32 	%r294, %r294, %r13;
	add.s32 	%r293, %r293, %r13;
	add.s32 	%r292, %r292, %r13;
	add.s32 	%r291, %r291, %r13;
	add.s32 	%r290, %r290, %r13;
	add.s32 	%r289, %r289, %r14;
	add.s32 	%r288, %r288, %r14;
	add.s32 	%r287, %r287, %r14;
	add.s32 	%r286, %r286, %r14;
	add.s32 	%r285, %r285, %r14;
	add.s32 	%r284, %r284, %r14;
	add.s32 	%r283, %r283, %r14;
	add.s32 	%r282, %r282, %r14;
	setp.ne.s32 	%p27, %r298, 0;
	mov.u32 	%r300, %r10;
	@%p27 bra 	$L__BB0_11;
$L__BB0_12:
	setp.eq.s32 	%p28, %r7, 0;
	@%p28 bra 	$L__BB0_20;
	setp.lt.u32 	%p29, %r8, 3;
	@%p29 bra 	$L__BB0_15;
	add.s32 	%r242, %r300, %r18;
	mad.lo.s32 	%r243, %r242, %r135, %r25;
	mad.lo.s32 	%r244, %r243, %r136, %r43;
	mul.wide.s32 	%rd69, %r244, 4;
	add.s64 	%rd70, %rd2, %rd69;
	ld.global.f32 	%f41, [%rd70];
	add.s32 	%r245, %r300, %r6;
	mad.lo.s32 	%r246, %r245, %r132, %r280;
	mad.lo.s32 	%r247, %r246, %r133, %r281;
	mul.wide.s32 	%rd71, %r247, 4;
	add.s64 	%rd72, %rd1, %rd71;
	ld.global.f32 	%f42, [%rd72];
	fma.rn.f32 	%f43, %f41, %f42, %f69;
	add.s32 	%r248, %r243, %r135;
	mad.lo.s32 	%r249, %r248, %r136, %r43;
	mul.wide.s32 	%rd73, %r249, 4;
	add.s64 	%rd74, %rd2, %rd73;
	ld.global.f32 	%f44, [%rd74];
	add.s32 	%r250, %r246, %r132;
	mad.lo.s32 	%r251, %r250, %r133, %r281;
	mul.wide.s32 	%rd75, %r251, 4;
	add.s64 	%rd76, %rd1, %rd75;
	ld.global.f32 	%f45, [%rd76];
	fma.rn.f32 	%f46, %f44, %f45, %f43;
	add.s32 	%r252, %r248, %r135;
	mad.lo.s32 	%r253, %r252, %r136, %r43;
	mul.wide.s32 	%rd77, %r253, 4;
	add.s64 	%rd78, %rd2, %rd77;
	ld.global.f32 	%f47, [%rd78];
	add.s32 	%r254, %r250, %r132;
	mad.lo.s32 	%r255, %r254, %r133, %r281;
	mul.wide.s32 	%rd79, %r255, 4;
	add.s64 	%rd80, %rd1, %rd79;
	ld.global.f32 	%f48, [%rd80];
	fma.rn.f32 	%f49, %f47, %f48, %f46;
	add.s32 	%r256, %r252, %r135;
	mad.lo.s32 	%r257, %r256, %r136, %r43;
	mul.wide.s32 	%rd81, %r257, 4;
	add.s64 	%rd82, %rd2, %rd81;
	ld.global.f32 	%f50, [%rd82];
	add.s32 	%r258, %r254, %r132;
	mad.lo.s32 	%r259, %r258, %r133, %r281;
	mul.wide.s32 	%rd83, %r259, 4;
	add.s64 	%rd84, %rd1, %rd83;
	ld.global.f32 	%f51, [%rd84];
	fma.rn.f32 	%f69, %f50, %f51, %f49;
	add.s32 	%r300, %r300, 4;
$L__BB0_15:
	setp.eq.s32 	%p30, %r9, 0;
	@%p30 bra 	$L__BB0_20;
	setp.eq.s32 	%p31, %r9, 1;
	@%p31 bra 	$L__BB0_18;
	add.s32 	%r260, %r300, %r18;
	mad.lo.s32 	%r261, %r260, %r135, %r25;
	mad.lo.s32 	%r262, %r261, %r136, %r43;
	mul.wide.s32 	%rd85, %r262, 4;
	add.s64 	%rd86, %rd2, %rd85;
	ld.global.f32 	%f53, [%rd86];
	add.s32 	%r263, %r300, %r6;
	mad.lo.s32 	%r264, %r263, %r132, %r280;
	mad.lo.s32 	%r265, %r264, %r133, %r281;
	mul.wide.s32 	%rd87, %r265, 4;
	add.s64 	%rd88, %rd1, %rd87;
	ld.global.f32 	%f54, [%rd88];
	fma.rn.f32 	%f55, %f53, %f54, %f69;
	add.s32 	%r266, %r261, %r135;
	mad.lo.s32 	%r267, %r266, %r136, %r43;
	mul.wide.s32 	%rd89, %r267, 4;
	add.s64 	%rd90, %rd2, %rd89;
	ld.global.f32 	%f56, [%rd90];
	add.s32 	%r268, %r264, %r132;
	mad.lo.s32 	%r269, %r268, %r133, %r281;
	mul.wide.s32 	%rd91, %r269, 4;
	add.s64 	%rd92, %rd1, %rd91;
	ld.global.f32 	%f57, [%rd92];
	fma.rn.f32 	%f69, %f56, %f57, %f55;
	add.s32 	%r300, %r300, 2;
$L__BB0_18:
	setp.eq.s32 	%p32, %r11, 0;
	@%p32 bra 	$L__BB0_20;
	add.s32 	%r270, %r300, %r18;
	mad.lo.s32 	%r271, %r270, %r135, %r25;
	mad.lo.s32 	%r272, %r271, %r136, %r43;
	mul.wide.s32 	%rd93, %r272, 4;
	add.s64 	%rd94, %rd2, %rd93;
	ld.global.f32 	%f58, [%rd94];
	add.s32 	%r273, %r300, %r6;
	mad.lo.s32 	%r274, %r273, %r132, %r280;
	mad.lo.s32 	%r275, %r274, %r133, %r281;
	mul.wide.s32 	%rd95, %r275, 4;
	add.s64 	%rd96, %rd1, %rd95;
	ld.global.f32 	%f59, [%rd96];
	fma.rn.f32 	%f69, %f58, %f59, %f69;
$L__BB0_20:
	add.s32 	%r281, %r281, 1;
	setp.ne.s32 	%p33, %r281, %r133;
	@%p33 bra 	$L__BB0_9;
	add.s32 	%r280, %r280, 1;
	setp.ne.s32 	%p34, %r280, %r132;
	@%p34 bra 	$L__BB0_8;
	mad.lo.s32 	%r276, %r279, %r129, %r3;
	mad.lo.s32 	%r277, %r276, %r130, %r2;
	mad.lo.s32 	%r278, %r277, %r131, %r1;
	mul.wide.s32 	%rd97, %r278, 4;
	add.s64 	%rd98, %rd3, %rd97;
	st.global.f32 	[%rd98], %f69;
	bra.uni 	$L__BB0_6;
$L__BB0_23:
	and.b32  	%r101, %r128, 3;
	setp.lt.u32 	%p21, %r128, 4;
	mov.b32 	%r304, 0;
	@%p21 bra 	$L__BB0_27;
	and.b32  	%r304, %r128, 2147483644;
	mov.b32 	%r302, 0;
$L__BB0_25:
	@%p1 bra 	$L__BB0_52;
$L__BB0_26:
	add.s32 	%r302, %r302, 4;
	setp.eq.s32 	%p22, %r302, %r304;
	@%p22 bra 	$L__BB0_27;
	bra.uni 	$L__BB0_25;
$L__BB0_27:
	setp.eq.s32 	%p23, %r101, 0;
	@%p23 bra 	$L__BB0_51;
	mov.b32 	%r305, 0;
	not.pred 	%p24, %p1;
$L__BB0_29:
	.pragma "nounroll";
	@%p24 bra 	$L__BB0_31;
	mad.lo.s32 	%r200, %r304, %r129, %r3;
	mad.lo.s32 	%r201, %r200, %r130, %r2;
	mad.lo.s32 	%r202, %r201, %r131, %r1;
	mul.wide.s32 	%rd35, %r202, 4;
	add.s64 	%rd36, %rd3, %rd35;
	mov.b32 	%r203, 1065353216;
	st.global.u32 	[%rd36], %r203;
$L__BB0_31:
	add.s32 	%r304, %r304, 1;
	add.s32 	%r305, %r305, 1;
	setp.eq.s32 	%p25, %r305, %r101;
	@%p25 bra 	$L__BB0_51;
	bra.uni 	$L__BB0_29;
$L__BB0_32:
	and.b32  	%r110, %r128, 3;
	setp.lt.u32 	%p15, %r128, 4;
	mov.b32 	%r308, 0;
	@%p15 bra 	$L__BB0_36;
	and.b32  	%r308, %r128, 2147483644;
	mov.b32 	%r306, 0;
$L__BB0_34:
	@%p1 bra 	$L__BB0_53;
$L__BB0_35:
	add.s32 	%r306, %r306, 4;
	setp.eq.s32 	%p16, %r306, %r308;
	@%p16 bra 	$L__BB0_36;
	bra.uni 	$L__BB0_34;
$L__BB0_36:
	setp.eq.s32 	%p17, %r110, 0;
	@%p17 bra 	$L__BB0_51;
	mov.b32 	%r309, 0;
	not.pred 	%p18, %p1;
$L__BB0_38:
	.pragma "nounroll";
	@%p18 bra 	$L__BB0_40;
	mad.lo.s32 	%r180, %r308, %r129, %r3;
	mad.lo.s32 	%r181, %r180, %r130, %r2;
	mad.lo.s32 	%r182, %r181, %r131, %r1;
	mul.wide.s32 	%rd25, %r182, 4;
	add.s64 	%rd26, %rd3, %rd25;
	mov.b32 	%r183, 1065353216;
	st.global.u32 	[%rd26], %r183;
$L__BB0_40:
	add.s32 	%r308, %r308, 1;
	add.s32 	%r309, %r309, 1;
	setp.eq.s32 	%p19, %r309, %r110;
	@%p19 bra 	$L__BB0_51;
	bra.uni 	$L__BB0_38;
$L__BB0_41:
	and.b32  	%r119, %r128, 3;
	setp.lt.u32 	%p8, %r128, 4;
	mov.b32 	%r312, 0;
	@%p8 bra 	$L__BB0_46;
	and.b32  	%r312, %r128, 2147483644;
	mov.b32 	%r310, 0;
	not.pred 	%p9, %p1;
$L__BB0_43:
	@%p9 bra 	$L__BB0_45;
	mad.lo.s32 	%r146, %r310, %r129, %r3;
	mad.lo.s32 	%r147, %r146, %r130, %r2;
	mad.lo.s32 	%r148, %r147, %r131, %r1;
	mul.wide.s32 	%rd7, %r148, 4;
	add.s64 	%rd8, %rd3, %rd7;
	mov.b32 	%r149, 1065353216;
	st.global.u32 	[%rd8], %r149;
	add.s32 	%r150, %r146, %r129;
	mad.lo.s32 	%r151, %r150, %r130, %r2;
	mad.lo.s32 	%r152, %r151, %r131, %r1;
	mul.wide.s32 	%rd9, %r152, 4;
	add.s64 	%rd10, %rd3, %rd9;
	st.global.u32 	[%rd10], %r149;
	add.s32 	%r153, %r150, %r129;
	mad.lo.s32 	%r154, %r153, %r130, %r2;
	mad.lo.s32 	%r155, %r154, %r131, %r1;
	mul.wide.s32 	%rd11, %r155, 4;
	add.s64 	%rd12, %rd3, %rd11;
	st.global.u32 	[%rd12], %r149;
	add.s32 	%r156, %r153, %r129;
	mad.lo.s32 	%r157, %r156, %r130, %r2;
	mad.lo.s32 	%r158, %r157, %r131, %r1;
	mul.wide.s32 	%rd13, %r158, 4;
	add.s64 	%rd14, %rd3, %rd13;
	st.global.u32 	[%rd14], %r149;
$L__BB0_45:
	add.s32 	%r310, %r310, 4;
	setp.ne.s32 	%p10, %r310, %r312;
	@%p10 bra 	$L__BB0_43;
$L__BB0_46:
	setp.eq.s32 	%p11, %r119, 0;
	@%p11 bra 	$L__BB0_51;
	mov.b32 	%r313, 0;
	not.pred 	%p12, %p1;
$L__BB0_48:
	.pragma "nounroll";
	@%p12 bra 	$L__BB0_50;
	mad.lo.s32 	%r160, %r312, %r129, %r3;
	mad.lo.s32 	%r161, %r160, %r130, %r2;
	mad.lo.s32 	%r162, %r161, %r131, %r1;
	mul.wide.s32 	%rd15, %r162, 4;
	add.s64 	%rd16, %rd3, %rd15;
	mov.b32 	%r163, 1065353216;
	st.global.u32 	[%rd16], %r163;
$L__BB0_50:
	add.s32 	%r312, %r312, 1;
	add.s32 	%r313, %r313, 1;
	setp.ne.s32 	%p13, %r313, %r119;
	@%p13 bra 	$L__BB0_48;
$L__BB0_51:
	ret;
$L__BB0_52:
	mad.lo.s32 	%r186, %r302, %r129, %r3;
	mad.lo.s32 	%r187, %r186, %r130, %r2;
	mad.lo.s32 	%r188, %r187, %r131, %r1;
	mul.wide.s32 	%rd27, %r188, 4;
	add.s64 	%rd28, %rd3, %rd27;
	mov.b32 	%r189, 1065353216;
	st.global.u32 	[%rd28], %r189;
	add.s32 	%r190, %r186, %r129;
	mad.lo.s32 	%r191, %r190, %r130, %r2;
	mad.lo.s32 	%r192, %r191, %r131, %r1;
	mul.wide.s32 	%rd29, %r192, 4;
	add.s64 	%rd30, %rd3, %rd29;
	st.global.u32 	[%rd30], %r189;
	add.s32 	%r193, %r190, %r129;
	mad.lo.s32 	%r194, %r193, %r130, %r2;
	mad.lo.s32 	%r195, %r194, %r131, %r1;
	mul.wide.s32 	%rd31, %r195, 4;
	add.s64 	%rd32, %rd3, %rd31;
	st.global.u32 	[%rd32], %r189;
	add.s32 	%r196, %r193, %r129;
	mad.lo.s32 	%r197, %r196, %r130, %r2;
	mad.lo.s32 	%r198, %r197, %r131, %r1;
	mul.wide.s32 	%rd33, %r198, 4;
	add.s64 	%rd34, %rd3, %rd33;
	st.global.u32 	[%rd34], %r189;
	bra.uni 	$L__BB0_26;
$L__BB0_53:
	mad.lo.s32 	%r166, %r306, %r129, %r3;
	mad.lo.s32 	%r167, %r166, %r130, %r2;
	mad.lo.s32 	%r168, %r167, %r131, %r1;
	mul.wide.s32 	%rd17, %r168, 4;
	add.s64 	%rd18, %rd3, %rd17;
	mov.b32 	%r169, 1065353216;
	st.global.u32 	[%rd18], %r169;
	add.s32 	%r170, %r166, %r129;
	mad.lo.s32 	%r171, %r170, %r130, %r2;
	mad.lo.s32 	%r172, %r171, %r131, %r1;
	mul.wide.s32 	%rd19, %r172, 4;
	add.s64 	%rd20, %rd3, %rd19;
	st.global.u32 	[%rd20], %r169;
	add.s32 	%r173, %r170, %r129;
	mad.lo.s32 	%r174, %r173, %r130, %r2;
	mad.lo.s32 	%r175, %r174, %r131, %r1;
	mul.wide.s32 	%rd21, %r175, 4;
	add.s64 	%rd22, %rd3, %rd21;
	st.global.u32 	[%rd22], %r169;
	add.s32 	%r176, %r173, %r129;
	mad.lo.s32 	%r177, %r176, %r130, %r2;
	mad.lo.s32 	%r178, %r177, %r131, %r1;
	mul.wide.s32 	%rd23, %r178, 4;
	add.s64 	%rd24, %rd3, %rd23;
	st.global.u32 	[%rd24], %r169;
	bra.uni 	$L__BB0_35;

}


// ===== COMPILED SASS (sm_100) =====

	.target	sm_100

	.elftype	@"ET_EXEC"


//--------------------- .note.nv.tkinfo           --------------------------
	.section	.note.nv.tkinfo,"",@"SHT_NOTE"
	.sectionflags	@"SHF_NOTE_NV_TKINFO"
	.tkinfo
        /*0018*/ 	.word	0x00000002
        /*0030*/ 	.string	""
        /*0030*/ 	.string	"ptxas"
        /*0030*/ 	.string	"Cuda compilation tools, release 13.0, V13.0.88"
        /*0030*/ 	.string	"Build cuda_13.0.r13.0/compiler.36424714_0"
        /*0030*/ 	.string	"-arch sm_100 -m 64 "



//--------------------- .note.nv.cuinfo           --------------------------
	.section	.note.nv.cuinfo,"",@"SHT_NOTE"
	.sectionflags	@"SHF_NOTE_NV_CUINFO"
        /*0018*/ 	.short	0x0002
        /*001a*/ 	.short	0x0064
        /*001c*/ 	.short	0x0082
	.zero		2


//--------------------- .nv.info                  --------------------------
	.section	.nv.info,"",@"SHT_CUDA_INFO"
	.align	4


	//----- nvinfo : EIATTR_REGCOUNT
	.align		4
        /*0000*/ 	.byte	0x04, 0x2f
        /*0002*/ 	.short	(.L_1 - .L_0)
	.align		4
.L_0:
        /*0004*/ 	.word	index@(_Z10conv_layerPfS_S_iiiiiiiiii)
        /*0008*/ 	.word	0x00000028


	//----- nvinfo : EIATTR_FRAME_SIZE
	.align		4
.L_1:
        /*000c*/ 	.byte	0x04, 0x11
        /*000e*/ 	.short	(.L_3 - .L_2)
	.align		4
.L_2:
        /*0010*/ 	.word	index@(_Z10conv_layerPfS_S_iiiiiiiiii)
        /*0014*/ 	.word	0x00000000


	//----- nvinfo : EIATTR_MIN_STACK_SIZE
	.align		4
.L_3:
        /*0018*/ 	.byte	0x04, 0x12
        /*001a*/ 	.short	(.L_5 - .L_4)
	.align		4
.L_4:
        /*001c*/ 	.word	index@(_Z10conv_layerPfS_S_iiiiiiiiii)
        /*0020*/ 	.word	0x00000000
.L_5:


//--------------------- .nv.compat                --------------------------
	.section	.nv.compat,"",@"SHT_CUDA_COMPAT_INFO"
	.align	4
        /*0000*/ 	.byte	0x02, 0x09, 0x00, 0x00, 0x02, 0x02, 0x01, 0x00, 0x02, 0x05, 0x05, 0x00, 0x03, 0x07, 0x01, 0x01
        /*0010*/ 	.byte	0x02, 0x03, 0x00, 0x00, 0x02, 0x06, 0x01, 0x00, 0x04, 0x0b, 0x08, 0x00, 0x09, 0x00, 0x00, 0x00
        /*0020*/ 	.byte	0x00, 0x00, 0x00, 0x00


//--------------------- .nv.info._Z10conv_layerPfS_S_iiiiiiiiii --------------------------
	.section	.nv.info._Z10conv_layerPfS_S_iiiiiiiiii,"",@"SHT_CUDA_INFO"
	.sectionflags	@""
	.align	4


	//----- nvinfo : EIATTR_CUDA_API_VERSION
	.align		4
        /*0000*/ 	.byte	0x04, 0x37
        /*0002*/ 	.short	(.L_7 - .L_6)
.L_6:
        /*0004*/ 	.word	0x00000082


	//----- nvinfo : EIATTR_KPARAM_INFO
	.align		4
.L_7:
        /*0008*/ 	.byte	0x04, 0x17
        /*000a*/ 	.short	(.L_9 - .L_8)
.L_8:
        /*000c*/ 	.word	0x00000000
        /*0010*/ 	.short	0x000c
        /*0012*/ 	.short	0x003c
        /*0014*/ 	.byte	0x00, 0xf0, 0x11, 0x00


	//----- nvinfo : EIATTR_KPARAM_INFO
	.align		4
.L_9:
        /*0018*/ 	.byte	0x04, 0x17
        /*001a*/ 	.short	(.L_11 - .L_10)
.L_10:
        /*001c*/ 	.word	0x00000000
        /*0020*/ 	.short	0x000b
        /*0022*/ 	.short	0x0038
        /*0024*/ 	.byte	0x00, 0xf0, 0x11, 0x00


	//----- nvinfo : EIATTR_KPARAM_INFO
	.align		4
.L_11:
        /*0028*/ 	.byte	0x04, 0x17
        /*002a*/ 	.short	(.L_13 - .L_12)
.L_12:
        /*002c*/ 	.word	0x00000000
        /*0030*/ 	.short	0x000a
        /*0032*/ 	.short	0x0034
        /*0034*/ 	.byte	0x00, 0xf0, 0x11, 0x00


	//----- nvinfo : EIATTR_KPARAM_INFO
	.align		4
.L_13:
        /*0038*/ 	.byte	0x04, 0x17
        /*003a*/ 	.short	(.L_15 - .L_14)
.L_14:
        /*003c*/ 	.word	0x00000000
        /*0040*/ 	.short	0x0009
        /*0042*/ 	.short	0x0030
        /*0044*/ 	.byte	0x00, 0xf0, 0x11, 0x00


	//----- nvinfo : EIATTR_KPARAM_INFO
	.align		4
.L_15:
        /*0048*/ 	.byte	0x04, 0x17
        /*004a*/ 	.short	(.L_17 - .L_16)
.L_16:
        /*004c*/ 	.word	0x00000000
        /*0050*/ 	.short	0x0008
        /*0052*/ 	.short	0x002c
        /*0054*/ 	.byte	0x00, 0xf0, 0x11, 0x00


	//----- nvinfo : EIATTR_KPARAM_INFO
	.align		4
.L_17:
        /*0058*/ 	.byte	0x04, 0x17
        /*005a*/ 	.short	(.L_19 - .L_18)
.L_18:
        /*005c*/ 	.word	0x00000000
        /*0060*/ 	.short	0x0007
        /*0062*/ 	.short	0x0028
        /*0064*/ 	.byte	0x00, 0xf0, 0x11, 0x00


	//----- nvinfo : EIATTR_KPARAM_INFO
	.align		4
.L_19:
        /*0068*/ 	.byte	0x04, 0x17
        /*006a*/ 	.short	(.L_21 - .L_20)
.L_20:
        /*006c*/ 	.word	0x00000000
        /*0070*/ 	.short	0x0006
        /*0072*/ 	.short	0x0024
        /*0074*/ 	.byte	0x00, 0xf0, 0x11, 0x00


	//----- nvinfo : EIATTR_KPARAM_INFO
	.align		4
.L_21:
        /*0078*/ 	.byte	0x04, 0x17
        /*007a*/ 	.short	(.L_23 - .L_22)
.L_22:
        /*007c*/ 	.word	0x00000000
        /*0080*/ 	.short	0x0005
        /*0082*/ 	.short	0x0020
        /*0084*/ 	.byte	0x00, 0xf0, 0x11, 0x00


	//----- nvinfo : EIATTR_KPARAM_INFO
	.align		4
.L_23:
        /*0088*/ 	.byte	0x04, 0x17
        /*008a*/ 	.short	(.L_25 - .L_24)
.L_24:
        /*008c*/ 	.word	0x00000000
        /*0090*/ 	.short	0x0004
        /*0092*/ 	.short	0x001c
        /*0094*/ 	.byte	0x00, 0xf0, 0x11, 0x00


	//----- nvinfo : EIATTR_KPARAM_INFO
	.align		4
.L_25:
        /*0098*/ 	.byte	0x04, 0x17
        /*009a*/ 	.short	(.L_27 - .L_26)
.L_26:
        /*009c*/ 	.word	0x00000000
        /*00a0*/ 	.short	0x0003
        /*00a2*/ 	.short	0x0018
        /*00a4*/ 	.byte	0x00, 0xf0, 0x11, 0x00


	//----- nvinfo : EIATTR_KPARAM_INFO
	.align		4
.L_27:
        /*00a8*/ 	.byte	0x04, 0x17
        /*00aa*/ 	.short	(.L_29 - .L_28)
.L_28:
        /*00ac*/ 	.word	0x00000000
        /*00b0*/ 	.short	0x0002
        /*00b2*/ 	.short	0x0010
        /*00b4*/ 	.byte	0x00, 0xf5, 0x21, 0x00


	//----- nvinfo : EIATTR_KPARAM_INFO
	.align		4
.L_29:
        /*00b8*/ 	.byte	0x04, 0x17
        /*00ba*/ 	.short	(.L_31 - .L_30)
.L_30:
        /*00bc*/ 	.word	0x00000000
        /*00c0*/ 	.short	0x0001
        /*00c2*/ 	.short	0x0008
        /*00c4*/ 	.byte	0x00, 0xf5, 0x21, 0x00


	//----- nvinfo : EIATTR_KPARAM_INFO
	.align		4
.L_31:
        /*00c8*/ 	.byte	0x04, 0x17
        /*00ca*/ 	.short	(.L_33 - .L_32)
.L_32:
        /*00cc*/ 	.word	0x00000000
        /*00d0*/ 	.short	0x0000
        /*00d2*/ 	.short	0x0000
        /*00d4*/ 	.byte	0x00, 0xf5, 0x21, 0x00


	//----- nvinfo : EIATTR_SPARSE_MMA_MASK
	.align		4
.L_33:
        /*00d8*/ 	.byte	0x03, 0x50
        /*00da*/ 	.short	0x0000


	//----- nvinfo : EIATTR_MAXREG_COUNT
	.align		4
        /*00dc*/ 	.byte	0x03, 0x1b
        /*00de*/ 	.short	0x00ff


	//----- nvinfo : EIATTR_MERCURY_ISA_VERSION
	.align		4
        /*00e0*/ 	.byte	0x03, 0x5f
        /*00e2*/ 	.short	0x0101


	//----- nvinfo : EIATTR_VRC_CTA_INIT_COUNT
	.align		4
        /*00e4*/ 	.byte	0x02, 0x4a
	.zero		1
	.zero		1


	//----- nvinfo : EIATTR_EXIT_INSTR_OFFSETS
	.align		4
        /*00e8*/ 	.byte	0x04, 0x1c
        /*00ea*/ 	.short	(.L_35 - .L_34)


	//   ....[0]....
.L_34:
        /*00ec*/ 	.word	0x00000090


	//   ....[1]....
        /*00f0*/ 	.word	0x00001580


	//   ....[2]....
        /*00f4*/ 	.word	0x00001800


	//   ....[3]....
        /*00f8*/ 	.word	0x00001900


	//   ....[4]....
        /*00fc*/ 	.word	0x00001b90


	//   ....[5]....
        /*0100*/ 	.word	0x00001c90


	//   ....[6]....
        /*0104*/ 	.word	0x00001f20


	//   ....[7]....
        /*0108*/ 	.word	0x00002040


	//----- nvinfo : EIATTR_CRS_STACK_SIZE
	.align		4
.L_35:
        /*010c*/ 	.byte	0x04, 0x1e
        /*010e*/ 	.short	(.L_37 - .L_36)
.L_36:
        /*0110*/ 	.word	0x00000000


	//----- nvinfo : EIATTR_CBANK_PARAM_SIZE
	.align		4
.L_37:
        /*0114*/ 	.byte	0x03, 0x19
        /*0116*/ 	.short	0x0040


	//----- nvinfo : EIATTR_PARAM_CBANK
	.align		4
        /*0118*/ 	.byte	0x04, 0x0a
        /*011a*/ 	.short	(.L_39 - .L_38)
	.align		4
.L_38:
        /*011c*/ 	.word	index@(.nv.constant0._Z10conv_layerPfS_S_iiiiiiiiii)
        /*0120*/ 	.short	0x0380
        /*0122*/ 	.short	0x0040


	//----- nvinfo : EIATTR_SW_WAR
	.align		4
.L_39:
        /*0124*/ 	.byte	0x04, 0x36
        /*0126*/ 	.short	(.L_41 - .L_40)
.L_40:
        /*0128*/ 	.word	0x00000008
.L_41:


//--------------------- .nv.callgraph             --------------------------
	.section	.nv.callgraph,"",@"SHT_CUDA_CALLGRAPH"
	.align	4
	.sectionentsize	8
	.align		4
        /*0000*/ 	.word	0x00000000
	.align		4
        /*0004*/ 	.word	0xffffffff
	.align		4
        /*0008*/ 	.word	0x00000000
	.align		4
        /*000c*/ 	.word	0xfffffffe
	.align		4
        /*0010*/ 	.word	0x00000000
	.align		4
        /*0014*/ 	.word	0xfffffffd
	.align		4
        /*0018*/ 	.word	0x00000000
	.align		4
        /*001c*/ 	.word	0xfffffffc


//--------------------- .text._Z10conv_layerPfS_S_iiiiiiiiii --------------------------
	.section	.text._Z10conv_layerPfS_S_iiiiiiiiii,"ax",@progbits
	.align	128
        .global         _Z10conv_layerPfS_S_iiiiiiiiii
        .type           _Z10conv_layerPfS_S_iiiiiiiiii,@function
        .size           _Z10conv_layerPfS_S_iiiiiiiiii,(.L_x_35 - _Z10conv_layerPfS_S_iiiiiiiiii)
        .other          _Z10conv_layerPfS_S_iiiiiiiiii,@"STO_CUDA_ENTRY STV_DEFAULT"
_Z10conv_layerPfS_S_iiiiiiiiii:
.text._Z10conv_layerPfS_S_iiiiiiiiii:
[----:B------:R-:W-:Y:S08]  /*0000*/  LDC R1, c[0x0][0x37c] ;  /* 0x0000df00ff017b82 */ /* 0x000ff00000000800 */
[----:B------:R-:W0:Y:S01]  /*0010*/  LDC R8, c[0x0][0x398] ;  /* 0x0000e600ff087b82 */ /* 0x000e220000000800 */
[----:B------:R-:W1:Y:S01]  /*0020*/  S2R R0, SR_TID.Y ;  /* 0x0000000000007919 */ /* 0x000e620000002200 */
[----:B------:R-:W2:Y:S06]  /*0030*/  S2R R3, SR_TID.X ;  /* 0x0000000000037919 */ /* 0x000eac0000002100 */
[----:B------:R-:W3:Y:S08]  /*0040*/  LDC R6, c[0x0][0x360] ;  /* 0x0000d800ff067b82 */ /* 0x000ef00000000800 */
[----:B------:R-:W4:Y:S01]  /*0050*/  LDC R7, c[0x0][0x364] ;  /* 0x0000d900ff077b82 */ /* 0x000f220000000800 */
[----:B0-----:R-:W-:-:S07]  /*0060*/  ISETP.GE.AND P0, PT, R8, 0x1, PT ;  /* 0x000000010800780c */ /* 0x001fce0003f06270 */
[----:B------:R-:W0:Y:S08]  /*0070*/  S2UR UR5, SR_CTAID.Y ;  /* 0x00000000000579c3 */ /* 0x000e300000002600 */
[----:B------:R-:W0:Y:S02]  /*0080*/  S2UR UR4, SR_CTAID.X ;  /* 0x00000000000479c3 */ /* 0x000e240000002500 */
[----:B01234-:R-:W-:Y:S05]  /*0090*/  @!P0 EXIT ;  /* 0x000000000000894d */ /* 0x01ffea0003800000 */
[----:B------:R-:W0:Y:S01]  /*00a0*/  LDCU UR9, c[0x0][0x3a8] ;  /* 0x00007500ff0977ac */ /* 0x000e220008000800 */
[----:B------:R-:W1:Y:S01]  /*00b0*/  S2UR UR24, SR_CTAID.Z ;  /* 0x00000000001879c3 */ /* 0x000e620000002700 */
[----:B------:R-:W-:Y:S01]  /*00c0*/  IMAD R7, R7, UR5, R0 ;  /* 0x0000000507077c24 */ /* 0x000fe2000f8e0200 */
[----:B------:R-:W2:Y:S01]  /*00d0*/  LDCU.64 UR6, c[0x0][0x3a0] ;  /* 0x00007400ff0677ac */ /* 0x000ea20008000a00 */
[----:B------:R-:W-:Y:S01]  /*00e0*/  IMAD R6, R6, UR4, R3 ;  /* 0x0000000406067c24 */ /* 0x000fe2000f8e0203 */
[----:B------:R-:W3:Y:S04]  /*00f0*/  LDCU.64 UR20, c[0x0][0x358] ;  /* 0x00006b00ff1477ac */ /* 0x000ee80008000a00 */
[----:B------:R-:W1:Y:S01]  /*0100*/  LDC R2, c[0x0][0x39c] ;  /* 0x0000e700ff027b82 */ /* 0x000e620000000800 */
[----:B0-----:R-:W-:Y:S01]  /*0110*/  UISETP.GE.AND UP0, UPT, UR9, 0x1, UPT ;  /* 0x000000010900788c */ /* 0x001fe2000bf06270 */
[----:B--2---:R-:W-:-:S04]  /*0120*/  ISETP.GE.AND P0, PT, R7, UR6, PT ;  /* 0x0000000607007c0c */ /* 0x004fc8000bf06270 */
[----:B-1----:R-:W-:-:S04]  /*0130*/  ISETP.GT.AND P0, PT, R2, UR24, !P0 ;  /* 0x0000001802007c0c */ /* 0x002fc8000c704270 */
[----:B------:R-:W-:Y:S01]  /*0140*/  ISETP.LT.AND P0, PT, R6, UR7, P0 ;  /* 0x0000000706007c0c */ /* 0x000fe20008701270 */
[----:B---3--:R-:W-:-:S12]  /*0150*/  BRA.U !UP0, `(.L_x_0) ;  /* 0x0000001908dc7547 */ /* 0x008fd8000b800000 */
[----:B------:R-:W0:Y:S02]  /*0160*/  LDCU UR5, c[0x0][0x3ac] ;  /* 0x00007580ff0577ac */ /* 0x000e240008000800 */
[----:B0-----:R-:W-:-:S09]  /*0170*/  UISETP.GE.AND UP0, UPT, UR5, 0x1, UPT ;  /* 0x000000010500788c */ /* 0x001fd2000bf06270 */
[----:B------:R-:W-:Y:S05]  /*0180*/  BRA.U !UP0, `(.L_x_1) ;  /* 0x0000001508ec7547 */ /* 0x000fea000b800000 */
[----:B------:R-:W0:Y:S02]  /*0190*/  LDCU UR11, c[0x0][0x3b0] ;  /* 0x00007600ff0b77ac */ /* 0x000e240008000800 */
[----:B0-----:R-:W-:-:S09]  /*01a0*/  UISETP.GE.AND UP0, UPT, UR11, 0x1, UPT ;  /* 0x000000010b00788c */ /* 0x001fd2000bf06270 */
[----:B------:R-:W-:Y:S05]  /*01b0*/  BRA.U !UP0, `(.L_x_2) ;  /* 0x0000001108fc7547 */ /* 0x000fea000b800000 */
[----:B------:R-:W0:Y:S01]  /*01c0*/  LDCU UR7, c[0x0][0x3bc] ;  /* 0x00007780ff0777ac */ /* 0x000e220008000800 */
[----:B------:R-:W1:Y:S01]  /*01d0*/  LDCU UR10, c[0x0][0x3b8] ;  /* 0x00007700ff0a77ac */ /* 0x000e620008000800 */
[----:B------:R-:W1:Y:S01]  /*01e0*/  LDCU UR6, c[0x0][0x3b4] ;  /* 0x00007680ff0677ac */ /* 0x000e620008000800 */
[----:B------:R-:W-:Y:S02]  /*01f0*/  ULOP3.LUT UR4, UR11, 0x7, URZ, 0xc0, !UPT ;  /* 0x000000070b047892 */ /* 0x000fe4000f8ec0ff */
[----:B------:R-:W-:Y:S02]  /*0200*/  UIMAD UR25, UR24, UR11, URZ ;  /* 0x0000000b181972a4 */ /* 0x000fe4000f8e02ff */
[----:B------:R-:W-:Y:S01]  /*0210*/  UIADD3 UR4, UPT, UPT, UR4, -0x1, URZ ;  /* 0xffffffff04047890 */ /* 0x000fe2000fffe0ff */
[----:B0-----:R-:W-:Y:S01]  /*0220*/  IMAD R8, R7, UR7, RZ ;  /* 0x0000000707087c24 */ /* 0x001fe2000f8e02ff */
[----:B------:R-:W-:Y:S01]  /*0230*/  ULOP3.LUT UR8, UR11, 0x7ffffff8, URZ, 0xc0, !UPT ;  /* 0x7ffffff80b087892 */ /* 0x000fe2000f8ec0ff */
[----:B------:R-:W-:Y:S01]  /*0240*/  IMAD R9, R6, UR7, RZ ;  /* 0x0000000706097c24 */ /* 0x000fe2000f8e02ff */
[----:B------:R-:W-:-:S02]  /*0250*/  UISETP.GE.U32.AND UP0, UPT, UR4, 0x3, UPT ;  /* 0x000000030400788c */ /* 0x000fc4000bf06070 */
[----:B------:R-:W-:Y:S01]  /*0260*/  UIMAD UR9, UR9, UR5, URZ ;  /* 0x00000005090972a4 */ /* 0x000fe2000f8e02ff */
[----:B------:R-:W-:Y:S01]  /*0270*/  UMOV UR4, URZ ;  /* 0x000000ff00047c82 */ /* 0x000fe20008000000 */
[----:B-1----:R-:W-:Y:S02]  /*0280*/  UIMAD UR10, UR10, UR6, URZ ;  /* 0x000000060a0a72a4 */ /* 0x002fe4000f8e02ff */
[----:B------:R-:W-:-:S12]  /*0290*/  UIMAD UR11, UR11, UR6, URZ ;  /* 0x000000060b0b72a4 */ /* 0x000fd8000f8e02ff */
.L_x_12:
[----:B------:R-:W-:Y:S04]  /*02a0*/  BSSY.RECONVERGENT B0, `(.L_x_3) ;  /* 0x000012a000007945 */ /* 0x000fe80003800200 */
[----:B0-----:R-:W-:Y:S05]  /*02b0*/  @!P0 BRA `(.L_x_4) ;  /* 0x0000001000a08947 */ /* 0x001fea0003800000 */
[----:B------:R-:W0:Y:S01]  /*02c0*/  LDCU.64 UR12, c[0x0][0x3b0] ;  /* 0x00007600ff0c77ac */ /* 0x000e220008000a00 */
[----:B------:R-:W-:Y:S01]  /*02d0*/  MOV R11, UR4 ;  /* 0x00000004000b7c02 */ /* 0x000fe20008000f00 */
[----:B------:R-:W-:-:S04]  /*02e0*/  HFMA2 R20, -RZ, RZ, 1.875, 0 ;  /* 0x3f800000ff147431 */ /* 0x000fc800000001ff */
[----:B------:R-:W-:Y:S01]  /*02f0*/  IMAD R11, R11, UR11, R8 ;  /* 0x0000000b0b0b7c24 */ /* 0x000fe2000f8e0208 */
[----:B0-----:R-:W-:Y:S01]  /*0300*/  UIMAD UR12, UR4, UR12, URZ ;  /* 0x0000000c040c72a4 */ /* 0x001fe2000f8e02ff */
[----:B------:R-:W-:-:S03]  /*0310*/  MOV R3, UR13 ;  /* 0x0000000d00037c02 */ /* 0x000fc60008000f00 */
[----:B------:R-:W-:Y:S02]  /*0320*/  UIADD3 UR6, UPT, UPT, UR12, 0x3, URZ ;  /* 0x000000030c067890 */ /* 0x000fe4000fffe0ff */
[----:B------:R-:W-:Y:S02]  /*0330*/  UIADD3 UR7, UPT, UPT, UR12, 0x5, URZ ;  /* 0x000000050c077890 */ /* 0x000fe4000fffe0ff */
[----:B------:R-:W-:Y:S02]  /*0340*/  UIADD3 UR13, UPT, UPT, UR12, 0x6, URZ ;  /* 0x000000060c0d7890 */ /* 0x000fe4000fffe0ff */
[----:B------:R-:W-:Y:S01]  /*0350*/  UIADD3 UR14, UPT, UPT, UR12, 0x7, URZ ;  /* 0x000000070c0e7890 */ /* 0x000fe2000fffe0ff */
[C-C-:B------:R-:W-:Y:S01]  /*0360*/  IMAD R13, R3.reuse, UR6, R8.reuse ;  /* 0x00000006030d7c24 */ /* 0x140fe2000f8e0208 */
[----:B------:R-:W-:Y:S01]  /*0370*/  UIADD3 UR5, UPT, UPT, UR12, 0x2, URZ ;  /* 0x000000020c057890 */ /* 0x000fe2000fffe0ff */
[C-C-:B------:R-:W-:Y:S02]  /*0380*/  IMAD R14, R3.reuse, UR7, R8.reuse ;  /* 0x00000007030e7c24 */ /* 0x140fe4000f8e0208 */
[----:B------:R-:W-:-:S02]  /*0390*/  IMAD R15, R3, UR13, R8 ;  /* 0x0000000d030f7c24 */ /* 0x000fc4000f8e0208 */
[C-C-:B------:R-:W-:Y:S02]  /*03a0*/  IMAD R16, R3.reuse, UR14, R8.reuse ;  /* 0x0000000e03107c24 */ /* 0x140fe4000f8e0208 */
[----:B------:R-:W-:Y:S01]  /*03b0*/  IMAD R12, R3, UR5, R8 ;  /* 0x00000005030c7c24 */ /* 0x000fe2000f8e0208 */
[----:B------:R-:W-:-:S06]  /*03c0*/  UMOV UR5, URZ ;  /* 0x000000ff00057c82 */ /* 0x000fcc0008000000 */
.L_x_11:
[----:B------:R-:W0:Y:S01]  /*03d0*/  LDC R5, c[0x0][0x3b4] ;  /* 0x0000ed00ff057b82 */ /* 0x000e220000000800 */
[----:B------:R-:W1:Y:S01]  /*03e0*/  LDCU UR7, c[0x0][0x3b8] ;  /* 0x00007700ff0777ac */ /* 0x000e620008000800 */
[----:B------:R-:W-:Y:S02]  /*03f0*/  IADD3 R0, PT, PT, R12, UR5, RZ ;  /* 0x000000050c007c10 */ /* 0x000fe4000fffe0ff */
[----:B------:R-:W-:Y:S01]  /*0400*/  IADD3 R24, PT, PT, R13, UR5, RZ ;  /* 0x000000050d187c10 */ /* 0x000fe2000fffe0ff */
[----:B------:R-:W-:Y:S01]  /*0410*/  UIADD3 UR6, UPT, UPT, UR12, 0x4, URZ ;  /* 0x000000040c067890 */ /* 0x000fe2000fffe0ff */
[----:B------:R-:W-:Y:S02]  /*0420*/  IADD3 R4, PT, PT, R14, UR5, RZ ;  /* 0x000000050e047c10 */ /* 0x000fe4000fffe0ff */
[----:B------:R-:W-:Y:S02]  /*0430*/  IADD3 R26, PT, PT, R15, UR5, RZ ;  /* 0x000000050f1a7c10 */ /* 0x000fe4000fffe0ff */
[----:B------:R-:W-:-:S02]  /*0440*/  IADD3 R10, PT, PT, R16, UR5, RZ ;  /* 0x00000005100a7c10 */ /* 0x000fc4000fffe0ff */
[----:B------:R-:W-:Y:S01]  /*0450*/  IADD3 R28, PT, PT, R11, UR5, RZ ;  /* 0x000000050b1c7c10 */ /* 0x000fe2000fffe0ff */
[--C-:B-1----:R-:W-:Y:S02]  /*0460*/  IMAD R17, R0, UR7, R9.reuse ;  /* 0x0000000700117c24 */ /* 0x102fe4000f8e0209 */
[--C-:B------:R-:W-:Y:S02]  /*0470*/  IMAD R24, R24, UR7, R9.reuse ;  /* 0x0000000718187c24 */ /* 0x100fe4000f8e0209 */
[----:B------:R-:W-:Y:S02]  /*0480*/  IMAD R25, R4, UR7, R9 ;  /* 0x0000000704197c24 */ /* 0x000fe4000f8e0209 */
[C---:B0-----:R-:W-:Y:S02]  /*0490*/  IMAD R3, R5.reuse, UR12, R5 ;  /* 0x0000000c05037c24 */ /* 0x041fe4000f8e0205 */
[----:B------:R-:W-:Y:S01]  /*04a0*/  IMAD R2, R5, UR6, R8 ;  /* 0x0000000605027c24 */ /* 0x000fe2000f8e0208 */
[----:B------:R-:W-:Y:S01]  /*04b0*/  UMOV UR6, URZ ;  /* 0x000000ff00067c82 */ /* 0x000fe20008000000 */
[----:B------:R-:W-:Y:S01]  /*04c0*/  IMAD R26, R26, UR7, R9 ;  /* 0x000000071a1a7c24 */ /* 0x000fe2000f8e0209 */
[----:B------:R-:W-:Y:S01]  /*04d0*/  IADD3 R0, PT, PT, R8, UR5, R3 ;  /* 0x0000000508007c10 */ /* 0x000fe2000fffe003 */
[--C-:B------:R-:W-:Y:S01]  /*04e0*/  IMAD R27, R10, UR7, R9.reuse ;  /* 0x000000070a1b7c24 */ /* 0x100fe2000f8e0209 */
[----:B------:R-:W-:Y:S01]  /*04f0*/  IADD3 R2, PT, PT, R2, UR5, RZ ;  /* 0x0000000502027c10 */ /* 0x000fe2000fffe0ff */
[----:B------:R-:W-:-:S02]  /*0500*/  IMAD R28, R28, UR7, R9 ;  /* 0x000000071c1c7c24 */ /* 0x000fc4000f8e0209 */
[--C-:B------:R-:W-:Y:S02]  /*0510*/  IMAD R29, R0, UR7, R9.reuse ;  /* 0x00000007001d7c24 */ /* 0x100fe4000f8e0209 */
[----:B------:R-:W-:-:S07]  /*0520*/  IMAD R30, R2, UR7, R9 ;  /* 0x00000007021e7c24 */ /* 0x000fce000f8e0209 */
.L_x_10:
[----:B------:R-:W0:Y:S02]  /*0530*/  LDCU UR7, c[0x0][0x3b0] ;  /* 0x00007600ff0777ac */ /* 0x000e240008000800 */
[----:B0-----:R-:W-:-:S03]  /*0540*/  UISETP.GE.U32.AND UP1, UPT, UR7, 0x8, UPT ;  /* 0x000000080700788c */ /* 0x001fc6000bf26070 */
[----:B------:R-:W-:-:S06]  /*0550*/  UMOV UR7, URZ ;  /* 0x000000ff00077c82 */ /* 0x000fcc0008000000 */
[----:B------:R-:W-:Y:S05]  /*0560*/  BRA.U !UP1, `(.L_x_5) ;  /* 0x0000000509cc7547 */ /* 0x000fea000b800000 */
[----:B------:R-:W0:Y:S01]  /*0570*/  LDCU UR13, c[0x0][0x3a8] ;  /* 0x00007500ff0d77ac */ /* 0x000e220008000800 */
[----:B------:R-:W-:Y:S02]  /*0580*/  IADD3 R5, PT, PT, R29, UR6, RZ ;  /* 0x000000061d057c10 */ /* 0x000fe4000fffe0ff */
[----:B------:R-:W-:Y:S01]  /*0590*/  IADD3 R4, PT, PT, R17, UR6, RZ ;  /* 0x0000000611047c10 */ /* 0x000fe2000fffe0ff */
[----:B------:R-:W1:Y:S01]  /*05a0*/  LDCU UR7, c[0x0][0x3ac] ;  /* 0x00007580ff0777ac */ /* 0x000e620008000800 */
[----:B------:R-:W-:Y:S02]  /*05b0*/  IADD3 R3, PT, PT, R24, UR6, RZ ;  /* 0x0000000618037c10 */ /* 0x000fe4000fffe0ff */
[----:B------:R-:W-:Y:S01]  /*05c0*/  IADD3 R2, PT, PT, R30, UR6, RZ ;  /* 0x000000061e027c10 */ /* 0x000fe2000fffe0ff */
[----:B------:R-:W-:Y:S01]  /*05d0*/  UIADD3 UR14, UPT, UPT, UR25, 0x2, URZ ;  /* 0x00000002190e7890 */ /* 0x000fe2000fffe0ff */
[----:B------:R-:W-:Y:S01]  /*05e0*/  IADD3 R0, PT, PT, R25, UR6, RZ ;  /* 0x0000000619007c10 */ /* 0x000fe2000fffe0ff */
[----:B------:R-:W-:Y:S01]  /*05f0*/  UIADD3 UR15, UPT, UPT, UR25, 0x3, URZ ;  /* 0x00000003190f7890 */ /* 0x000fe2000fffe0ff */
[----:B------:R-:W-:Y:S01]  /*0600*/  IADD3 R10, PT, PT, R26, UR6, RZ ;  /* 0x000000061a0a7c10 */ /* 0x000fe2000fffe0ff */
[----:B------:R-:W-:Y:S01]  /*0610*/  UIADD3 UR16, UPT, UPT, UR25, 0x4, URZ ;  /* 0x0000000419107890 */ /* 0x000fe2000fffe0ff */
[----:B------:R-:W-:Y:S01]  /*0620*/  IADD3 R31, PT, PT, R27, UR6, RZ ;  /* 0x000000061b1f7c10 */ /* 0x000fe2000fffe0ff */
[----:B------:R-:W-:Y:S01]  /*0630*/  UIADD3 UR22, UPT, UPT, UR25, 0x7, URZ ;  /* 0x0000000719167890 */ /* 0x000fe2000fffe0ff */
[----:B------:R-:W-:Y:S01]  /*0640*/  IADD3 R33, PT, PT, R28, UR6, RZ ;  /* 0x000000061c217c10 */ /* 0x000fe2000fffe0ff */
[----:B------:R-:W-:-:S02]  /*0650*/  UIADD3 UR17, UPT, UPT, UR25, 0x5, URZ ;  /* 0x0000000519117890 */ /* 0x000fc4000fffe0ff */
[----:B------:R-:W-:Y:S02]  /*0660*/  UIADD3 UR18, UPT, UPT, UR25, 0x6, URZ ;  /* 0x0000000619127890 */ /* 0x000fe4000fffe0ff */
[----:B0-----:R-:W-:Y:S02]  /*0670*/  UIMAD UR19, UR25, UR13, UR5 ;  /* 0x0000000d191372a4 */ /* 0x001fe4000f8e0205 */
[----:B------:R-:W-:Y:S02]  /*0680*/  UIMAD UR14, UR14, UR13, UR5 ;  /* 0x0000000d0e0e72a4 */ /* 0x000fe4000f8e0205 */
[----:B------:R-:W-:Y:S02]  /*0690*/  UIMAD UR15, UR15, UR13, UR5 ;  /* 0x0000000d0f0f72a4 */ /* 0x000fe4000f8e0205 */
[----:B------:R-:W-:Y:S02]  /*06a0*/  UIMAD UR16, UR16, UR13, UR5 ;  /* 0x0000000d101072a4 */ /* 0x000fe4000f8e0205 */
[----:B------:R-:W-:-:S02]  /*06b0*/  UIMAD UR23, UR22, UR13, UR5 ;  /* 0x0000000d161772a4 */ /* 0x000fc4000f8e0205 */
[----:B------:R-:W-:Y:S02]  /*06c0*/  UIMAD UR17, UR17, UR13, UR5 ;  /* 0x0000000d111172a4 */ /* 0x000fe4000f8e0205 */
[----:B------:R-:W-:Y:S02]  /*06d0*/  UIMAD UR18, UR18, UR13, UR5 ;  /* 0x0000000d121272a4 */ /* 0x000fe4000f8e0205 */
[----:B------:R-:W-:Y:S02]  /*06e0*/  UIADD3 UR22, UPT, UPT, UR19, UR13, URZ ;  /* 0x0000000d13167290 */ /* 0x000fe4000fffe0ff */
[----:B-1----:R-:W-:Y:S02]  /*06f0*/  UIMAD UR13, UR14, UR7, UR6 ;  /* 0x000000070e0d72a4 */ /* 0x002fe4000f8e0206 */
[----:B------:R-:W-:Y:S02]  /*0700*/  UIMAD UR14, UR15, UR7, UR6 ;  /* 0x000000070f0e72a4 */ /* 0x000fe4000f8e0206 */
[----:B------:R-:W-:-:S02]  /*0710*/  UIMAD UR15, UR16, UR7, UR6 ;  /* 0x00000007100f72a4 */ /* 0x000fc4000f8e0206 */
[----:B------:R-:W-:Y:S02]  /*0720*/  UIMAD UR16, UR17, UR7, UR6 ;  /* 0x00000007111072a4 */ /* 0x000fe4000f8e0206 */
[----:B------:R-:W-:Y:S02]  /*0730*/  UIMAD UR17, UR18, UR7, UR6 ;  /* 0x00000007121172a4 */ /* 0x000fe4000f8e0206 */
[----:B------:R-:W-:Y:S02]  /*0740*/  UIMAD UR18, UR23, UR7, UR6 ;  /* 0x00000007171272a4 */ /* 0x000fe4000f8e0206 */
[----:B------:R-:W-:Y:S02]  /*0750*/  UIMAD UR19, UR19, UR7, UR6 ;  /* 0x00000007131372a4 */ /* 0x000fe4000f8e0206 */
[----:B------:R-:W-:Y:S01]  /*0760*/  UIADD3 UR28, UPT, UPT, -UR8, URZ, URZ ;  /* 0x000000ff081c7290 */ /* 0x000fe2000fffe1ff */
[----:B------:R-:W0:Y:S01]  /*0770*/  LDCU.64 UR26, c[0x0][0x390] ;  /* 0x00007200ff1a77ac */ /* 0x000e220008000a00 */
[----:B------:R-:W-:-:S12]  /*0780*/  UIMAD UR7, UR22, UR7, UR6 ;  /* 0x00000007160772a4 */ /* 0x000fd8000f8e0206 */
.L_x_6:
[----:B------:R-:W1:Y:S01]  /*0790*/  LDC.64 R18, c[0x0][0x388] ;  /* 0x0000e200ff127b82 */ /* 0x000e620000000a00 */
[----:B0-----:R-:W-:-:S06]  /*07a0*/  UIMAD.WIDE UR22, UR19, 0x4, UR26 ;  /* 0x00000004131678a5 */ /* 0x001fcc000f8e021a */
[----:B------:R-:W-:Y:S02]  /*07b0*/  MOV R22, UR22 ;  /* 0x0000001600167c02 */ /* 0x000fe40008000f00 */
[----:B------:R-:W-:-:S05]  /*07c0*/  MOV R23, UR23 ;  /* 0x0000001700177c02 */ /* 0x000fca0008000f00 */
[----:B------:R0:W2:Y:S01]  /*07d0*/  LDG.E R21, desc[UR20][R22.64] ;  /* 0x0000001416157981 */ /* 0x0000a2000c1e1900 */
[----:B-1----:R-:W-:-:S06]  /*07e0*/  IMAD.WIDE R36, R33, 0x4, R18 ;  /* 0x0000000421247825 */ /* 0x002fcc00078e0212 */
[----:B------:R-:W2:Y:S01]  /*07f0*/  LDG.E R37, desc[UR20][R36.64] ;  /* 0x0000001424257981 */ /* 0x000ea2000c1e1900 */
[----:B------:R-:W-:Y:S01]  /*0800*/  UIMAD.WIDE UR22, UR7, 0x4, UR26 ;  /* 0x00000004071678a5 */ /* 0x000fe2000f8e021a */
[----:B------:R-:W-:-:S05]  /*0810*/  IMAD.WIDE R34, R5, 0x4, R18 ;  /* 0x0000000405227825 */ /* 0x000fca00078e0212 */
[----:B0-----:R-:W-:Y:S01]  /*0820*/  MOV R22, UR22 ;  /* 0x0000001600167c02 */ /* 0x001fe20008000f00 */
[----:B------:R-:W3:Y:S01]  /*0830*/  LDG.E R35, desc[UR20][R34.64] ;  /* 0x0000001422237981 */ /* 0x000ee2000c1e1900 */
[----:B------:R-:W-:Y:S01]  /*0840*/  MOV R23, UR23 ;  /* 0x0000001700177c02 */ /* 0x000fe20008000f00 */
[----:B------:R-:W-:-:S04]  /*0850*/  UIMAD.WIDE UR22, UR13, 0x4, UR26 ;  /* 0x000000040d1678a5 */ /* 0x000fc8000f8e021a */
[----:B------:R-:W3:Y:S01]  /*0860*/  LDG.E R22, desc[UR20][R22.64] ;  /* 0x0000001416167981 */ /* 0x000ee2000c1e1900 */
[----:B--2---:R-:W-:Y:S01]  /*0870*/  FFMA R32, R37, R21, R20 ;  /* 0x0000001525207223 */ /* 0x004fe20000000014 */
[----:B------:R-:W-:Y:S01]  /*0880*/  MOV R20, UR22 ;  /* 0x0000001600147c02 */ /* 0x000fe20008000f00 */
[----:B------:R-:W-:Y:S01]  /*0890*/  IMAD.WIDE R36, R4, 0x4, R18 ;  /* 0x0000000404247825 */ /* 0x000fe200078e0212 */
[----:B------:R-:W-:-:S05]  /*08a0*/  MOV R21, UR23 ;  /* 0x0000001700157c02 */ /* 0x000fca0008000f00 */
[----:B------:R0:W2:Y:S04]  /*08b0*/  LDG.E R20, desc[UR20][R20.64] ;  /* 0x0000001414147981 */ /* 0x0000a8000c1e1900 */
[----:B------:R-:W2:Y:S01]  /*08c0*/  LDG.E R37, desc[UR20][R36.64] ;  /* 0x0000001424257981 */ /* 0x000ea2000c1e1900 */
[----:B------:R-:W-:Y:S01]  /*08d0*/  UIMAD.WIDE UR22, UR14, 0x4, UR26 ;  /* 0x000000040e1678a5 */ /* 0x000fe2000f8e021a */
[----:B---3--:R-:W-:Y:S01]  /*08e0*/  FFMA R32, R35, R22, R32 ;  /* 0x0000001623207223 */ /* 0x008fe20000000020 */
[----:B------:R-:W-:-:S04]  /*08f0*/  IMAD.WIDE R34, R3, 0x4, R18 ;  /* 0x0000000403227825 */ /* 0x000fc800078e0212 */
[----:B------:R-:W-:Y:S02]  /*0900*/  MOV R22, UR22 ;  /* 0x0000001600167c02 */ /* 0x000fe40008000f00 */
[----:B------:R-:W-:Y:S01]  /*0910*/  MOV R23, UR23 ;  /* 0x0000001700177c02 */ /* 0x000fe20008000f00 */
[----:B------:R-:W-:Y:S01]  /*0920*/  UIMAD.WIDE UR22, UR15, 0x4, UR26 ;  /* 0x000000040f1678a5 */ /* 0x000fe2000f8e021a */
[----:B------:R-:W3:Y:S04]  /*0930*/  LDG.E R35, desc[UR20][R34.64] ;  /* 0x0000001422237981 */ /* 0x000ee8000c1e1900 */
[----:B------:R1:W3:Y:S01]  /*0940*/  LDG.E R22, desc[UR20][R22.64] ;  /* 0x0000001416167981 */ /* 0x0002e2000c1e1900 */
[----:B0-----:R-:W-:Y:S01]  /*0950*/  MOV R21, UR23 ;  /* 0x0000001700157c02 */ /* 0x001fe20008000f00 */
[----:B--2---:R-:W-:Y:S01]  /*0960*/  FFMA R32, R37, R20, R32 ;  /* 0x0000001425207223 */ /* 0x004fe20000000020 */
[----:B------:R-:W-:Y:S01]  /*0970*/  MOV R20, UR22 ;  /* 0x0000001600147c02 */ /* 0x000fe20008000f00 */
[----:B------:R-:W-:-:S05]  /*0980*/  IMAD.WIDE R36, R2, 0x4, R18 ;  /* 0x0000000402247825 */ /* 0x000fca00078e0212 */
[----:B------:R-:W2:Y:S04]  /*0990*/  LDG.E R20, desc[UR20][R20.64] ;  /* 0x0000001414147981 */ /* 0x000ea8000c1e1900 */
[----:B------:R3:W2:Y:S01]  /*09a0*/  LDG.E R37, desc[UR20][R36.64] ;  /* 0x0000001424257981 */ /* 0x0006a2000c1e1900 */
[----:B------:R-:W-:-:S06]  /*09b0*/  UIMAD.WIDE UR22, UR16, 0x4, UR26 ;  /* 0x00000004101678a5 */ /* 0x000fcc000f8e021a */
[----:B-1----:R-:W-:Y:S01]  /*09c0*/  MOV R23, UR23 ;  /* 0x0000001700177c02 */ /* 0x002fe20008000f00 */
[----:B---3--:R-:W-:Y:S01]  /*09d0*/  FFMA R36, R35, R22, R32 ;  /* 0x0000001623247223 */ /* 0x008fe20000000020 */
[----:B------:R-:W-:Y:S01]  /*09e0*/  IMAD.WIDE R34, R0, 0x4, R18 ;  /* 0x0000000400227825 */ /* 0x000fe200078e0212 */
[----:B------:R-:W-:Y:S01]  /*09f0*/  MOV R22, UR22 ;  /* 0x0000001600167c02 */ /* 0x000fe20008000f00 */
[----:B------:R-:W-:-:S04]  /*0a00*/  UIMAD.WIDE UR22, UR17, 0x4, UR26 ;  /* 0x00000004111678a5 */ /* 0x000fc8000f8e021a */
[----:B------:R-:W3:Y:S02]  /*0a10*/  LDG.E R34, desc[UR20][R34.64] ;  /* 0x0000001422227981 */ /* 0x000ee4000c1e1900 */
[----:B------:R-:W-:Y:S02]  /*0a20*/  MOV R21, UR23 ;  /* 0x0000001700157c02 */ /* 0x000fe40008000f00 */
[----:B------:R0:W3:Y:S02]  /*0a30*/  LDG.E R32, desc[UR20][R22.64] ;  /* 0x0000001416207981 */ /* 0x0000e4000c1e1900 */
[----:B0-----:R-:W-:-:S06]  /*0a40*/  IMAD.WIDE R22, R10, 0x4, R18 ;  /* 0x000000040a167825 */ /* 0x001fcc00078e0212 */
[----:B------:R-:W4:Y:S01]  /*0a50*/  LDG.E R23, desc[UR20][R22.64] ;  /* 0x0000001416177981 */ /* 0x000f22000c1e1900 */
[----:B--2---:R-:W-:Y:S01]  /*0a60*/  FFMA R35, R37, R20, R36 ;  /* 0x0000001425237223 */ /* 0x004fe20000000024 */
[----:B------:R-:W-:Y:S01]  /*0a70*/  MOV R20, UR22 ;  /* 0x0000001600147c02 */ /* 0x000fe20008000f00 */
[----:B------:R-:W-:Y:S01]  /*0a80*/  UIMAD.WIDE UR22, UR18, 0x4, UR26 ;  /* 0x00000004121678a5 */ /* 0x000fe2000f8e021a */
[----:B------:R-:W-:-:S04]  /*0a90*/  IMAD.WIDE R36, R31, 0x4, R18 ;  /* 0x000000041f247825 */ /* 0x000fc800078e0212 */
[----:B------:R0:W4:Y:S01]  /*0aa0*/  LDG.E R20, desc[UR20][R20.64] ;  /* 0x0000001414147981 */ /* 0x000122000c1e1900 */
[----:B------:R-:W-:Y:S02]  /*0ab0*/  MOV R19, UR23 ;  /* 0x0000001700137c02 */ /* 0x000fe40008000f00 */
[----:B------:R-:W-:Y:S01]  /*0ac0*/  MOV R18, UR22 ;  /* 0x0000001600127c02 */ /* 0x000fe20008000f00 */
[----:B------:R-:W2:Y:S04]  /*0ad0*/  LDG.E R36, desc[UR20][R36.64] ;  /* 0x0000001424247981 */ /* 0x000ea8000c1e1900 */
[----:B------:R1:W2:Y:S01]  /*0ae0*/  LDG.E R19, desc[UR20][R18.64] ;  /* 0x0000001412137981 */ /* 0x0002a2000c1e1900 */
[----:B------:R-:W-:-:S04]  /*0af0*/  UIADD3 UR28, UPT, UPT, UR28, 0x8, URZ ;  /* 0x000000081c1c7890 */ /* 0x000fc8000fffe0ff */
[----:B------:R-:W-:Y:S01]  /*0b00*/  UISETP.NE.AND UP1, UPT, UR28, URZ, UPT ;  /* 0x000000ff1c00728c */ /* 0x000fe2000bf25270 */
[----:B---3--:R-:W-:Y:S01]  /*0b10*/  FFMA R32, R34, R32, R35 ;  /* 0x0000002022207223 */ /* 0x008fe20000000023 */
[----:B------:R-:W-:Y:S02]  /*0b20*/  MOV R34, UR10 ;  /* 0x0000000a00227c02 */ /* 0x000fe40008000f00 */
[----:B0-----:R-:W-:Y:S02]  /*0b30*/  MOV R21, UR10 ;  /* 0x0000000a00157c02 */ /* 0x001fe40008000f00 */
[----:B-1----:R-:W-:Y:S02]  /*0b40*/  MOV R18, UR10 ;  /* 0x0000000a00127c02 */ /* 0x002fe40008000f00 */
[----:B------:R-:W-:Y:S02]  /*0b50*/  LEA R5, R34, R5, 0x3 ;  /* 0x0000000522057211 */ /* 0x000fe400078e18ff */
[----:B------:R-:W-:-:S02]  /*0b60*/  LEA R4, R21, R4, 0x3 ;  /* 0x0000000415047211 */ /* 0x000fc400078e18ff */
[----:B------:R-:W-:Y:S02]  /*0b70*/  LEA R3, R34, R3, 0x3 ;  /* 0x0000000322037211 */ /* 0x000fe400078e18ff */
[C---:B------:R-:W-:Y:S02]  /*0b80*/  LEA R2, R21.reuse, R2, 0x3 ;  /* 0x0000000215027211 */ /* 0x040fe400078e18ff */
[C---:B------:R-:W-:Y:S02]  /*0b90*/  LEA R0, R21.reuse, R0, 0x3 ;  /* 0x0000000015007211 */ /* 0x040fe400078e18ff */
[----:B------:R-:W-:Y:S02]  /*0ba0*/  LEA R10, R21, R10, 0x3 ;  /* 0x0000000a150a7211 */ /* 0x000fe400078e18ff */
[----:B------:R-:W-:Y:S01]  /*0bb0*/  LEA R31, R18, R31, 0x3 ;  /* 0x0000001f121f7211 */ /* 0x000fe200078e18ff */
[----:B------:R-:W-:Y:S02]  /*0bc0*/  ULEA UR7, UR9, UR7, 0x3 ;  /* 0x0000000709077291 */ /* 0x000fe4000f8e18ff */
[----:B------:R-:W-:-:S02]  /*0bd0*/  ULEA UR13, UR9, UR13, 0x3 ;  /* 0x0000000d090d7291 */ /* 0x000fc4000f8e18ff */
[----:B------:R-:W-:Y:S02]  /*0be0*/  ULEA UR14, UR9, UR14, 0x3 ;  /* 0x0000000e090e7291 */ /* 0x000fe4000f8e18ff */
[----:B------:R-:W-:Y:S02]  /*0bf0*/  ULEA UR15, UR9, UR15, 0x3 ;  /* 0x0000000f090f7291 */ /* 0x000fe4000f8e18ff */
[----:B------:R-:W-:Y:S02]  /*0c00*/  ULEA UR16, UR9, UR16, 0x3 ;  /* 0x0000001009107291 */ /* 0x000fe4000f8e18ff */
[----:B------:R-:W-:Y:S02]  /*0c10*/  ULEA UR17, UR9, UR17, 0x3 ;  /* 0x0000001109117291 */ /* 0x000fe4000f8e18ff */
[----:B------:R-:W-:Y:S02]  /*0c20*/  ULEA UR18, UR9, UR18, 0x3 ;  /* 0x0000001209127291 */ /* 0x000fe4000f8e18ff */
[----:B------:R-:W-:Y:S01]  /*0c30*/  ULEA UR19, UR9, UR19, 0x3 ;  /* 0x0000001309137291 */ /* 0x000fe2000f8e18ff */
[----:B----4-:R-:W-:Y:S01]  /*0c40*/  FFMA R23, R23, R20, R32 ;  /* 0x0000001417177223 */ /* 0x010fe20000000020 */
[----:B------:R-:W-:-:S04]  /*0c50*/  MOV R20, UR10 ;  /* 0x0000000a00147c02 */ /* 0x000fc80008000f00 */
[----:B------:R-:W-:Y:S01]  /*0c60*/  LEA R33, R20, R33, 0x3 ;  /* 0x0000002114217211 */ /* 0x000fe200078e18ff */
[----:B--2---:R-:W-:Y:S01]  /*0c70*/  FFMA R20, R36, R19, R23 ;  /* 0x0000001324147223 */ /* 0x004fe20000000017 */
[----:B------:R-:W-:Y:S06]  /*0c80*/  BRA.U UP1, `(.L_x_6) ;  /* 0xfffffff901c07547 */ /* 0x000fec000b83ffff */
[----:B------:R-:W-:-:S05]  /*0c90*/  UMOV UR7, UR8 ;  /* 0x0000000800077c82 */ /* 0x000fca0008000000 */
.L_x_5:
[----:B------:R-:W0:Y:S02]  /*0ca0*/  LDCU UR13, c[0x0][0x3b0] ;  /* 0x00007600ff0d77ac */ /* 0x000e240008000800 */
[----:B0-----:R-:W-:-:S04]  /*0cb0*/  ULOP3.LUT UR14, UR13, 0x7, URZ, 0xc0, !UPT ;  /* 0x000000070d0e7892 */ /* 0x001fc8000f8ec0ff */
[----:B------:R-:W-:-:S09]  /*0cc0*/  UISETP.NE.AND UP1, UPT, UR14, URZ, UPT ;  /* 0x000000ff0e00728c */ /* 0x000fd2000bf25270 */
[----:B------:R-:W-:Y:S05]  /*0cd0*/  BRA.U !UP1, `(.L_x_7) ;  /* 0x0000000509d87547 */ /* 0x000fea000b800000 */
[----:B------:R-:W-:-:S04]  /*0ce0*/  ULOP3.LUT UR26, UR13, 0x3, URZ, 0xc0, !UPT ;  /* 0x000000030d1a7892 */ /* 0x000fc8000f8ec0ff */
[----:B------:R-:W-:Y:S01]  /*0cf0*/  UISETP.NE.AND UP1, UPT, UR26, URZ, UPT ;  /* 0x000000ff1a00728c */ /* 0x000fe2000bf25270 */
[----:B------:R-:W-:Y:S10]  /*0d00*/  BRA.U !UP0, `(.L_x_8) ;  /* 0x0000000108dc7547 */ /* 0x000ff4000b800000 */
[----:B------:R-:W0:Y:S01]  /*0d10*/  LDCU.64 UR22, c[0x0][0x3a8] ;  /* 0x00007500ff1677ac */ /* 0x000e220008000a00 */
[----:B------:R-:W1:Y:S01]  /*0d20*/  LDC.64 R18, c[0x0][0x388] ;  /* 0x0000e200ff127b82 */ /* 0x000e620000000a00 */
[----:B------:R-:W-:Y:S01]  /*0d30*/  IADD3 R5, PT, PT, R8, UR5, RZ ;  /* 0x0000000508057c10 */ /* 0x000fe2000fffe0ff */
[----:B------:R-:W2:Y:S01]  /*0d40*/  LDCU UR27, c[0x0][0x3b4] ;  /* 0x00007680ff1b77ac */ /* 0x000ea20008000800 */
[----:B------:R-:W-:Y:S01]  /*0d50*/  IADD3 R0, PT, PT, R9, UR6, RZ ;  /* 0x0000000609007c10 */ /* 0x000fe2000fffe0ff */
[----:B------:R-:W3:Y:S01]  /*0d60*/  LDCU.64 UR18, c[0x0][0x390] ;  /* 0x00007200ff1277ac */ /* 0x000ee20008000a00 */
[----:B------:R-:W4:Y:S01]  /*0d70*/  LDCU UR28, c[0x0][0x3b8] ;  /* 0x00007700ff1c77ac */ /* 0x000f220008000800 */
[----:B------:R-:W-:Y:S02]  /*0d80*/  UIADD3 UR13, UPT, UPT, UR25, UR7, URZ ;  /* 0x00000007190d7290 */ /* 0x000fe4000fffe0ff */
[----:B------:R-:W-:Y:S02]  /*0d90*/  UIADD3 UR16, UPT, UPT, UR12, UR7, URZ ;  /* 0x000000070c107290 */ /* 0x000fe4000fffe0ff */
[----:B0-----:R-:W-:Y:S01]  /*0da0*/  UIMAD UR13, UR13, UR22, UR5 ;  /* 0x000000160d0d72a4 */ /* 0x001fe2000f8e0205 */
[----:B--2---:R-:W-:-:S03]  /*0db0*/  MOV R2, UR27 ;  /* 0x0000001b00027c02 */ /* 0x004fc60008000f00 */
[----:B------:R-:W-:Y:S02]  /*0dc0*/  UIMAD UR14, UR13, UR23, UR6 ;  /* 0x000000170d0e72a4 */ /* 0x000fe4000f8e0206 */
[----:B------:R-:W-:Y:S01]  /*0dd0*/  UIADD3 UR13, UPT, UPT, UR13, UR22, URZ ;  /* 0x000000160d0d7290 */ /* 0x000fe2000fffe0ff */
[----:B------:R-:W-:Y:S01]  /*0de0*/  IMAD R5, R2, UR16, R5 ;  /* 0x0000001002057c24 */ /* 0x000fe2000f8e0205 */
[----:B---3--:R-:W-:Y:S02]  /*0df0*/  UIMAD.WIDE UR14, UR14, 0x4, UR18 ;  /* 0x000000040e0e78a5 */ /* 0x008fe4000f8e0212 */
[----:B------:R-:W-:Y:S01]  /*0e00*/  UIMAD UR16, UR13, UR23, UR6 ;  /* 0x000000170d1072a4 */ /* 0x000fe2000f8e0206 */
[C-C-:B----4-:R-:W-:Y:S01]  /*0e10*/  IMAD R33, R5.reuse, UR28, R0.reuse ;  /* 0x0000001c05217c24 */ /* 0x150fe2000f8e0200 */
[----:B------:R-:W-:Y:S01]  /*0e20*/  UIADD3 UR13, UPT, UPT, UR13, UR22, URZ ;  /* 0x000000160d0d7290 */ /* 0x000fe2000fffe0ff */
[----:B------:R-:W-:Y:S02]  /*0e30*/  IADD3 R5, PT, PT, R5, UR27, RZ ;  /* 0x0000001b05057c10 */ /* 0x000fe4000fffe0ff */
[----:B------:R-:W-:Y:S01]  /*0e40*/  MOV R2, UR14 ;  /* 0x0000000e00027c02 */ /* 0x000fe20008000f00 */
[----:B------:R-:W-:Y:S01]  /*0e50*/  UIADD3 UR17, UPT, UPT, UR13, UR22, URZ ;  /* 0x000000160d117290 */ /* 0x000fe2000fffe0ff */
[----:B------:R-:W-:Y:S01]  /*0e60*/  MOV R3, UR15 ;  /* 0x0000000f00037c02 */ /* 0x000fe20008000f00 */
[----:B------:R-:W-:Y:S01]  /*0e70*/  UIMAD.WIDE UR14, UR16, 0x4, UR18 ;  /* 0x00000004100e78a5 */ /* 0x000fe2000f8e0212 */
[C---:B------:R-:W-:Y:S01]  /*0e80*/  IADD3 R35, PT, PT, R5.reuse, UR27, RZ ;  /* 0x0000001b05237c10 */ /* 0x040fe2000fffe0ff */
[----:B------:R-:W-:Y:S01]  /*0e90*/  UIMAD UR16, UR13, UR23, UR6 ;  /* 0x000000170d1072a4 */ /* 0x000fe2000f8e0206 */
[----:B------:R-:W-:Y:S01]  /*0ea0*/  IMAD R23, R5, UR28, R0 ;  /* 0x0000001c05177c24 */ /* 0x000fe2000f8e0200 */
[----:B------:R-:W-:Y:S01]  /*0eb0*/  UIMAD UR13, UR17, UR23, UR6 ;  /* 0x00000017110d72a4 */ /* 0x000fe2000f8e0206 */
[----:B-1----:R-:W-:Y:S01]  /*0ec0*/  IMAD.WIDE R32, R33, 0x4, R18 ;  /* 0x0000000421207825 */ /* 0x002fe200078e0212 */
[----:B------:R-:W-:Y:S01]  /*0ed0*/  UIMAD.WIDE UR16, UR16, 0x4, UR18 ;  /* 0x00000004101078a5 */ /* 0x000fe2000f8e0212 */
[----:B------:R-:W-:Y:S01]  /*0ee0*/  MOV R4, UR14 ;  /* 0x0000000e00047c02 */ /* 0x000fe20008000f00 */
[----:B------:R0:W2:Y:S01]  /*0ef0*/  LDG.E R21, desc[UR20][R2.64] ;  /* 0x0000001402157981 */ /* 0x0000a2000c1e1900 */
[C---:B------:R-:W-:Y:S01]  /*0f00*/  IMAD R37, R35.reuse, UR28, R0 ;  /* 0x0000001c23257c24 */ /* 0x040fe2000f8e0200 */
[----:B------:R-:W-:Y:S01]  /*0f10*/  IADD3 R35, PT, PT, R35, UR27, RZ ;  /* 0x0000001b23237c10 */ /* 0x000fe2000fffe0ff */
[----:B------:R-:W-:Y:S01]  /*0f20*/  IMAD.WIDE R22, R23, 0x4, R18 ;  /* 0x0000000417167825 */ /* 0x000fe200078e0212 */
[----:B------:R-:W-:Y:S01]  /*0f30*/  MOV R5, UR15 ;  /* 0x0000000f00057c02 */ /* 0x000fe20008000f00 */
[----:B------:R1:W2:Y:S01]  /*0f40*/  LDG.E R31, desc[UR20][R32.64] ;  /* 0x00000014201f7981 */ /* 0x0002a2000c1e1900 */
[----:B------:R-:W-:Y:S01]  /*0f50*/  UIMAD.WIDE UR14, UR13, 0x4, UR18 ;  /* 0x000000040d0e78a5 */ /* 0x000fe2000f8e0212 */
[----:B------:R-:W-:-:S02]  /*0f60*/  IMAD R0, R35, UR28, R0 ;  /* 0x0000001c23007c24 */ /* 0x000fc4000f8e0200 */
[----:B------:R-:W3:Y:S01]  /*0f70*/  LDG.E R4, desc[UR20][R4.64] ;  /* 0x0000001404047981 */ /* 0x000ee2000c1e1900 */
[----:B0-----:R-:W-:Y:S02]  /*0f80*/  MOV R2, UR16 ;  /* 0x0000001000027c02 */ /* 0x001fe40008000f00 */
[----:B------:R-:W-:Y:S01]  /*0f90*/  MOV R3, UR17 ;  /* 0x0000001100037c02 */ /* 0x000fe20008000f00 */
[----:B------:R-:W3:Y:S01]  /*0fa0*/  LDG.E R23, desc[UR20][R22.64] ;  /* 0x0000001416177981 */ /* 0x000ee2000c1e1900 */
[--C-:B-1----:R-:W-:Y:S01]  /*0fb0*/  IMAD.WIDE R32, R37, 0x4, R18.reuse ;  /* 0x0000000425207825 */ /* 0x102fe200078e0212 */
[----:B------:R-:W-:Y:S02]  /*0fc0*/  MOV R34, UR14 ;  /* 0x0000000e00227c02 */ /* 0x000fe40008000f00 */
[----:B------:R-:W4:Y:S01]  /*0fd0*/  LDG.E R2, desc[UR20][R2.64] ;  /* 0x0000001402027981 */ /* 0x000f22000c1e1900 */
[----:B------:R-:W-:Y:S01]  /*0fe0*/  MOV R35, UR15 ;  /* 0x0000000f00237c02 */ /* 0x000fe20008000f00 */
[----:B------:R-:W-:-:S02]  /*0ff0*/  IMAD.WIDE R18, R0, 0x4, R18 ;  /* 0x0000000400127825 */ /* 0x000fc400078e0212 */
[----:B------:R-:W4:Y:S04]  /*1000*/  LDG.E R32, desc[UR20][R32.64] ;  /* 0x0000001420207981 */ /* 0x000f28000c1e1900 */
[----:B------:R-:W5:Y:S04]  /*1010*/  LDG.E R34, desc[UR20][R34.64] ;  /* 0x0000001422227981 */ /* 0x000f68000c1e1900 */
[----:B------:R-:W5:Y:S01]  /*1020*/  LDG.E R18, desc[UR20][R18.64] ;  /* 0x0000001412127981 */ /* 0x000f62000c1e1900 */
[----:B------:R-:W-:Y:S01]  /*1030*/  UIADD3 UR7, UPT, UPT, UR7, 0x4, URZ ;  /* 0x0000000407077890 */ /* 0x000fe2000fffe0ff */
[----:B--2---:R-:W-:-:S04]  /*1040*/  FFMA R20, R31, R21, R20 ;  /* 0x000000151f147223 */ /* 0x004fc80000000014 */
[----:B---3--:R-:W-:-:S04]  /*1050*/  FFMA R5, R23, R4, R20 ;  /* 0x0000000417057223 */ /* 0x008fc80000000014 */
[----:B----4-:R-:W-:-:S04]  /*1060*/  FFMA R5, R32, R2, R5 ;  /* 0x0000000220057223 */ /* 0x010fc80000000005 */
[----:B-----5:R-:W-:-:S07]  /*1070*/  FFMA R20, R18, R34, R5 ;  /* 0x0000002212147223 */ /* 0x020fce0000000005 */
.L_x_8:
[----:B------:R-:W-:Y:S05]  /*1080*/  BRA.U !UP1, `(.L_x_7) ;  /* 0x0000000109ec7547 */ /* 0x000fea000b800000 */
[----:B------:R-:W0:Y:S01]  /*1090*/  LDCU UR13, c[0x0][0x3b0] ;  /* 0x00007600ff0d77ac */ /* 0x000e220008000800 */
[----:B------:R-:W-:Y:S02]  /*10a0*/  UISETP.NE.AND UP1, UPT, UR26, 0x1, UPT ;  /* 0x000000011a00788c */ /* 0x000fe4000bf25270 */
[----:B0-----:R-:W-:-:S07]  /*10b0*/  ULOP3.LUT UP2, URZ, UR13, 0x1, URZ, 0xc0, !UPT ;  /* 0x000000010dff7892 */ /* 0x001fce000f84c0ff */
[----:B------:R-:W-:Y:S05]  /*10c0*/  BRA.U !UP1, `(.L_x_9) ;  /* 0x0000000109847547 */ /* 0x000fea000b800000 */
[----:B------:R-:W0:Y:S01]  /*10d0*/  LDCU UR22, c[0x0][0x3b4] ;  /* 0x00007680ff1677ac */ /* 0x000e220008000800 */
[----:B------:R-:W1:Y:S01]  /*10e0*/  LDC.64 R18, c[0x0][0x388] ;  /* 0x0000e200ff127b82 */ /* 0x000e620000000a00 */
[----:B------:R-:W-:Y:S01]  /*10f0*/  IADD3 R0, PT, PT, R8, UR5, RZ ;  /* 0x0000000508007c10 */ /* 0x000fe2000fffe0ff */
[----:B------:R-:W2:Y:S01]  /*1100*/  LDCU.64 UR18, c[0x0][0x3a8] ;  /* 0x00007500ff1277ac */ /* 0x000ea20008000a00 */
[----:B------:R-:W-:Y:S01]  /*1110*/  IADD3 R21, PT, PT, R9, UR6, RZ ;  /* 0x0000000609157c10 */ /* 0x000fe2000fffe0ff */
[----:B------:R-:W3:Y:S01]  /*1120*/  LDCU.64 UR14, c[0x0][0x390] ;  /* 0x00007200ff0e77ac */ /* 0x000ee20008000a00 */
[----:B------:R-:W4:Y:S01]  /*1130*/  LDCU UR23, c[0x0][0x3b8] ;  /* 0x00007700ff1777ac */ /* 0x000f220008000800 */
[----:B------:R-:W-:Y:S02]  /*1140*/  UIADD3 UR13, UPT, UPT, UR25, UR7, URZ ;  /* 0x00000007190d7290 */ /* 0x000fe4000fffe0ff */
[----:B------:R-:W-:Y:S01]  /*1150*/  UIADD3 UR17, UPT, UPT, UR12, UR7, URZ ;  /* 0x000000070c117290 */ /* 0x000fe2000fffe0ff */
[----:B0-----:R-:W-:Y:S01]  /*1160*/  MOV R3, UR22 ;  /* 0x0000001600037c02 */ /* 0x001fe20008000f00 */
[----:B--2---:R-:W-:-:S04]  /*1170*/  UIMAD UR13, UR13, UR18, UR5 ;  /* 0x000000120d0d72a4 */ /* 0x004fc8000f8e0205 */
[----:B------:R-:W-:Y:S01]  /*1180*/  IMAD R0, R3, UR17, R0 ;  /* 0x0000001103007c24 */ /* 0x000fe2000f8e0200 */
[----:B------:R-:W-:Y:S02]  /*1190*/  UIMAD UR16, UR13, UR19, UR6 ;  /* 0x000000130d1072a4 */ /* 0x000fe4000f8e0206 */
[----:B------:R-:W-:Y:S02]  /*11a0*/  UIADD3 UR13, UPT, UPT, UR13, UR18, URZ ;  /* 0x000000120d0d7290 */ /* 0x000fe4000fffe0ff */
[C---:B------:R-:W-:Y:S01]  /*11b0*/  IADD3 R4, PT, PT, R0.reuse, UR22, RZ ;  /* 0x0000001600047c10 */ /* 0x040fe2000fffe0ff */
[----:B---3--:R-:W-:Y:S01]  /*11c0*/  UIMAD.WIDE UR16, UR16, 0x4, UR14 ;  /* 0x00000004101078a5 */ /* 0x008fe2000f8e020e */
[--C-:B----4-:R-:W-:Y:S01]  /*11d0*/  IMAD R5, R0, UR23, R21.reuse ;  /* 0x0000001700057c24 */ /* 0x110fe2000f8e0215 */
[----:B------:R-:W-:Y:S02]  /*11e0*/  UIMAD UR13, UR13, UR19, UR6 ;  /* 0x000000130d0d72a4 */ /* 0x000fe4000f8e0206 */
[----:B------:R-:W-:-:S02]  /*11f0*/  IMAD R21, R4, UR23, R21 ;  /* 0x0000001704157c24 */ /* 0x000fc4000f8e0215 */
[----:B------:R-:W-:Y:S01]  /*1200*/  UIMAD.WIDE UR14, UR13, 0x4, UR14 ;  /* 0x000000040d0e78a5 */ /* 0x000fe2000f8e020e */
[----:B------:R-:W-:Y:S01]  /*1210*/  MOV R2, UR16 ;  /* 0x0000001000027c02 */ /* 0x000fe20008000f00 */
[----:B-1----:R-:W-:Y:S01]  /*1220*/  IMAD.WIDE R4, R5, 0x4, R18 ;  /* 0x0000000405047825 */ /* 0x002fe200078e0212 */
[----:B------:R-:W-:-:S03]  /*1230*/  MOV R3, UR17 ;  /* 0x0000001100037c02 */ /* 0x000fc60008000f00 */
[----:B------:R-:W-:Y:S01]  /*1240*/  MOV R22, UR14 ;  /* 0x0000000e00167c02 */ /* 0x000fe20008000f00 */
[----:B------:R-:W-:Y:S01]  /*1250*/  IMAD.WIDE R18, R21, 0x4, R18 ;  /* 0x0000000415127825 */ /* 0x000fe200078e0212 */
[----:B------:R-:W-:Y:S01]  /*1260*/  MOV R23, UR15 ;  /* 0x0000000f00177c02 */ /* 0x000fe20008000f00 */
[----:B------:R-:W2:Y:S04]  /*1270*/  LDG.E R2, desc[UR20][R2.64] ;  /* 0x0000001402027981 */ /* 0x000ea8000c1e1900 */
[----:B------:R-:W2:Y:S04]  /*1280*/  LDG.E R5, desc[UR20][R4.64] ;  /* 0x0000001404057981 */ /* 0x000ea8000c1e1900 */
[----:B------:R-:W3:Y:S04]  /*1290*/  LDG.E R22, desc[UR20][R22.64] ;  /* 0x0000001416167981 */ /* 0x000ee8000c1e1900 */
[----:B------:R-:W3:Y:S01]  /*12a0*/  LDG.E R19, desc[UR20][R18.64] ;  /* 0x0000001412137981 */ /* 0x000ee2000c1e1900 */
[----:B------:R-:W-:Y:S01]  /*12b0*/  UIADD3 UR7, UPT, UPT, UR7, 0x2, URZ ;  /* 0x0000000207077890 */ /* 0x000fe2000fffe0ff */
[----:B--2---:R-:W-:-:S04]  /*12c0*/  FFMA R20, R5, R2, R20 ;  /* 0x0000000205147223 */ /* 0x004fc80000000014 */
[----:B---3--:R-:W-:-:S07]  /*12d0*/  FFMA R20, R19, R22, R20 ;  /* 0x0000001613147223 */ /* 0x008fce0000000014 */
.L_x_9:
[----:B------:R-:W-:Y:S05]  /*12e0*/  BRA.U !UP2, `(.L_x_7) ;  /* 0x000000010a547547 */ /* 0x000fea000b800000 */
        /* <DEDUP_REMOVED lines=12> */
[----:B------:R-:W-:Y:S02]  /*13b0*/  IMAD R0, R3, UR7, R0 ;  /* 0x0000000703007c24 */ /* 0x000fe4000f8e0200 */
[----:B---3--:R-:W-:Y:S02]  /*13c0*/  UIMAD.WIDE UR14, UR13, 0x4, UR14 ;  /* 0x000000040d0e78a5 */ /* 0x008fe4000f8e020e */
[----:B----4-:R-:W-:-:S04]  /*13d0*/  IMAD R19, R0, UR19, R19 ;  /* 0x0000001300137c24 */ /* 0x010fc8000f8e0213 */
[----:B------:R-:W-:Y:S01]  /*13e0*/  MOV R2, UR14 ;  /* 0x0000000e00027c02 */ /* 0x000fe20008000f00 */
[----:B-1----:R-:W-:Y:S01]  /*13f0*/  IMAD.WIDE R4, R19, 0x4, R4 ;  /* 0x0000000413047825 */ /* 0x002fe200078e0204 */
[----:B------:R-:W-:-:S05]  /*1400*/  MOV R3, UR15 ;  /* 0x0000000f00037c02 */ /* 0x000fca0008000f00 */
[----:B------:R-:W2:Y:S04]  /*1410*/  LDG.E R2, desc[UR20][R2.64] ;  /* 0x0000001402027981 */ /* 0x000ea8000c1e1900 */
[----:B------:R-:W2:Y:S02]  /*1420*/  LDG.E R5, desc[UR20][R4.64] ;  /* 0x0000001404057981 */ /* 0x000ea4000c1e1900 */
[----:B--2---:R-:W-:-:S07]  /*1430*/  FFMA R20, R5, R2, R20 ;  /* 0x0000000205147223 */ /* 0x004fce0000000014 */
.L_x_7:
[----:B------:R-:W0:Y:S01]  /*1440*/  LDCU UR7, c[0x0][0x3ac] ;  /* 0x00007580ff0777ac */ /* 0x000e220008000800 */
[----:B------:R-:W-:-:S04]  /*1450*/  UIADD3 UR6, UPT, UPT, UR6, 0x1, URZ ;  /* 0x0000000106067890 */ /* 0x000fc8000fffe0ff */
[----:B0-----:R-:W-:-:S09]  /*1460*/  UISETP.NE.AND UP1, UPT, UR6, UR7, UPT ;  /* 0x000000070600728c */ /* 0x001fd2000bf25270 */
[----:B------:R-:W-:Y:S05]  /*1470*/  BRA.U UP1, `(.L_x_10) ;  /* 0xfffffff1012c7547 */ /* 0x000fea000b83ffff */
[----:B------:R-:W0:Y:S01]  /*1480*/  LDCU UR6, c[0x0][0x3a8] ;  /* 0x00007500ff0677ac */ /* 0x000e220008000800 */
[----:B------:R-:W-:-:S04]  /*1490*/  UIADD3 UR5, UPT, UPT, UR5, 0x1, URZ ;  /* 0x0000000105057890 */ /* 0x000fc8000fffe0ff */
[----:B0-----:R-:W-:-:S09]  /*14a0*/  UISETP.NE.AND UP1, UPT, UR5, UR6, UPT ;  /* 0x000000060500728c */ /* 0x001fd2000bf25270 */
[----:B------:R-:W-:Y:S05]  /*14b0*/  BRA.U UP1, `(.L_x_11) ;  /* 0xffffffed01c47547 */ /* 0x000fea000b83ffff */
[----:B------:R-:W0:Y:S01]  /*14c0*/  LDCU UR5, c[0x0][0x39c] ;  /* 0x00007380ff0577ac */ /* 0x000e220008000800 */
[----:B------:R-:W1:Y:S08]  /*14d0*/  LDC.64 R4, c[0x0][0x3a0] ;  /* 0x0000e800ff047b82 */ /* 0x000e700000000a00 */
[----:B------:R-:W2:Y:S01]  /*14e0*/  LDC.64 R2, c[0x0][0x380] ;  /* 0x0000e000ff027b82 */ /* 0x000ea20000000a00 */
[----:B0-----:R-:W-:-:S06]  /*14f0*/  UIMAD UR5, UR4, UR5, UR24 ;  /* 0x00000005040572a4 */ /* 0x001fcc000f8e0218 */
[----:B-1----:R-:W-:-:S04]  /*1500*/  IMAD R0, R4, UR5, R7 ;  /* 0x0000000504007c24 */ /* 0x002fc8000f8e0207 */
[----:B------:R-:W-:-:S04]  /*1510*/  IMAD R5, R0, R5, R6 ;  /* 0x0000000500057224 */ /* 0x000fc800078e0206 */
[----:B--2---:R-:W-:-:S05]  /*1520*/  IMAD.WIDE R2, R5, 0x4, R2 ;  /* 0x0000000405027825 */ /* 0x004fca00078e0202 */
[----:B------:R0:W-:Y:S02]  /*1530*/  STG.E desc[UR20][R2.64], R20 ;  /* 0x0000001402007986 */ /* 0x0001e4000c101914 */
.L_x_4:
[----:B------:R-:W-:Y:S05]  /*1540*/  BSYNC.RECONVERGENT B0 ;  /* 0x0000000000007941 */ /* 0x000fea0003800200 */
.L_x_3:
[----:B------:R-:W1:Y:S01]  /*1550*/  LDC R0, c[0x0][0x398] ;  /* 0x0000e600ff007b82 */ /* 0x000e620000000800 */
[----:B------:R-:W-:-:S06]  /*1560*/  UIADD3 UR5, UPT, UPT, UR4, 0x1, URZ ;  /* 0x0000000104057890 */ /* 0x000fcc000fffe0ff */
[----:B-1----:R-:W-:-:S13]  /*1570*/  ISETP.NE.AND P1, PT, R0, UR5, PT ;  /* 0x0000000500007c0c */ /* 0x002fda000bf25270 */
[----:B------:R-:W-:Y:S05]  /*1580*/  @!P1 EXIT ;  /* 0x000000000000994d */ /* 0x000fea0003800000 */
[----:B------:R-:W-:Y:S01]  /*1590*/  UMOV UR4, UR5 ;  /* 0x0000000500047c82 */ /* 0x000fe20008000000 */
[----:B------:R-:W-:Y:S05]  /*15a0*/  BRA `(.L_x_12) ;  /* 0xffffffec003c7947 */ /* 0x000fea000383ffff */
.L_x_2:
[C---:B------:R-:W-:Y:S01]  /*15b0*/  ISETP.GE.U32.AND P1, PT, R8.reuse, 0x4, PT ;  /* 0x000000040800780c */ /* 0x040fe20003f26070 */
[----:B------:R-:W-:Y:S01]  /*15c0*/  HFMA2 R0, -RZ, RZ, 0, 0 ;  /* 0x00000000ff007431 */ /* 0x000fe200000001ff */
[----:B------:R-:W-:-:S11]  /*15d0*/  LOP3.LUT R16, R8, 0x3, RZ, 0xc0, !PT ;  /* 0x0000000308107812 */ /* 0x000fd600078ec0ff */
[----:B------:R-:W-:Y:S05]  /*15e0*/  @!P1 BRA `(.L_x_13) ;  /* 0x0000000000809947 */ /* 0x000fea0003800000 */
[----:B------:R-:W0:Y:S01]  /*15f0*/  LDC.64 R2, c[0x0][0x380] ;  /* 0x0000e000ff027b82 */ /* 0x000e220000000a00 */
[----:B------:R-:W-:Y:S01]  /*1600*/  LOP3.LUT R0, R8, 0x7ffffffc, RZ, 0xc0, !PT ;  /* 0x7ffffffc08007812 */ /* 0x000fe200078ec0ff */
[----:B------:R-:W1:Y:S01]  /*1610*/  LDCU UR9, c[0x0][0x39c] ;  /* 0x00007380ff0977ac */ /* 0x000e620008000800 */
[----:B------:R-:W-:-:S05]  /*1620*/  UMOV UR4, URZ ;  /* 0x000000ff00047c82 */ /* 0x000fca0008000000 */
[----:B------:R-:W2:Y:S02]  /*1630*/  LDC.64 R4, c[0x0][0x3a0] ;  /* 0x0000e800ff047b82 */ /* 0x000ea40000000a00 */
.L_x_16:
[----:B------:R-:W-:Y:S04]  /*1640*/  BSSY.RECONVERGENT B0, `(.L_x_14) ;  /* 0x0000017000007945 */ /* 0x000fe80003800200 */
[----:B---3--:R-:W-:Y:S05]  /*1650*/  @!P0 BRA `(.L_x_15) ;  /* 0x0000000000548947 */ /* 0x008fea0003800000 */
[----:B-1----:R-:W-:Y:S01]  /*1660*/  UIMAD UR5, UR4, UR9, UR24 ;  /* 0x00000009040572a4 */ /* 0x002fe2000f8e0218 */
[----:B------:R-:W-:-:S03]  /*1670*/  MOV R17, 0x3f800000 ;  /* 0x3f80000000117802 */ /* 0x000fc60000000f00 */
[----:B------:R-:W-:Y:S02]  /*1680*/  UIADD3 UR6, UPT, UPT, UR5, UR9, URZ ;  /* 0x0000000905067290 */ /* 0x000fe4000fffe0ff */
[C-C-:B--2---:R-:W-:Y:S02]  /*1690*/  IMAD R8, R4.reuse, UR5, R7.reuse ;  /* 0x0000000504087c24 */ /* 0x144fe4000f8e0207 */
[----:B------:R-:W-:Y:S02]  /*16a0*/  UIADD3 UR7, UPT, UPT, UR6, UR9, URZ ;  /* 0x0000000906077290 */ /* 0x000fe4000fffe0ff */
[--C-:B------:R-:W-:Y:S02]  /*16b0*/  IMAD R10, R4, UR6, R7.reuse ;  /* 0x00000006040a7c24 */ /* 0x100fe4000f8e0207 */
[----:B------:R-:W-:Y:S01]  /*16c0*/  UIADD3 UR8, UPT, UPT, UR7, UR9, URZ ;  /* 0x0000000907087290 */ /* 0x000fe2000fffe0ff */
[----:B------:R-:W-:Y:S02]  /*16d0*/  IMAD R9, R8, R5, R6 ;  /* 0x0000000508097224 */ /* 0x000fe400078e0206 */
[----:B------:R-:W-:-:S02]  /*16e0*/  IMAD R12, R4, UR7, R7 ;  /* 0x00000007040c7c24 */ /* 0x000fc4000f8e0207 */
[-CC-:B------:R-:W-:Y:S02]  /*16f0*/  IMAD R11, R10, R5.reuse, R6.reuse ;  /* 0x000000050a0b7224 */ /* 0x180fe400078e0206 */
[----:B------:R-:W-:Y:S02]  /*1700*/  IMAD R14, R4, UR8, R7 ;  /* 0x00000008040e7c24 */ /* 0x000fe4000f8e0207 */
[-CC-:B------:R-:W-:Y:S02]  /*1710*/  IMAD R13, R12, R5.reuse, R6.reuse ;  /* 0x000000050c0d7224 */ /* 0x180fe400078e0206 */
[----:B------:R-:W-:Y:S02]  /*1720*/  IMAD R15, R14, R5, R6 ;  /* 0x000000050e0f7224 */ /* 0x000fe400078e0206 */
[----:B0-----:R-:W-:-:S04]  /*1730*/  IMAD.WIDE R8, R9, 0x4, R2 ;  /* 0x0000000409087825 */ /* 0x001fc800078e0202 */
[--C-:B------:R-:W-:Y:S01]  /*1740*/  IMAD.WIDE R10, R11, 0x4, R2.reuse ;  /* 0x000000040b0a7825 */ /* 0x100fe200078e0202 */
[----:B------:R3:W-:Y:S03]  /*1750*/  STG.E desc[UR20][R8.64], R17 ;  /* 0x0000001108007986 */ /* 0x0007e6000c101914 */
[--C-:B------:R-:W-:Y:S01]  /*1760*/  IMAD.WIDE R12, R13, 0x4, R2.reuse ;  /* 0x000000040d0c7825 */ /* 0x100fe200078e0202 */
[----:B------:R3:W-:Y:S03]  /*1770*/  STG.E desc[UR20][R10.64], R17 ;  /* 0x000000110a007986 */ /* 0x0007e6000c101914 */
[----:B------:R-:W-:Y:S01]  /*1780*/  IMAD.WIDE R14, R15, 0x4, R2 ;  /* 0x000000040f0e7825 */ /* 0x000fe200078e0202 */
[----:B------:R3:W-:Y:S04]  /*1790*/  STG.E desc[UR20][R12.64], R17 ;  /* 0x000000110c007986 */ /* 0x0007e8000c101914 */
[----:B------:R3:W-:Y:S02]  /*17a0*/  STG.E desc[UR20][R14.64], R17 ;  /* 0x000000110e007986 */ /* 0x0007e4000c101914 */
.L_x_15:
[----:B-1----:R-:W-:Y:S05]  /*17b0*/  BSYNC.RECONVERGENT B0 ;  /* 0x0000000000007941 */ /* 0x002fea0003800200 */
.L_x_14:
[----:B------:R-:W-:-:S06]  /*17c0*/  UIADD3 UR4, UPT, UPT, UR4, 0x4, URZ ;  /* 0x0000000404047890 */ /* 0x000fcc000fffe0ff */
[----:B------:R-:W-:-:S13]  /*17d0*/  ISETP.NE.AND P1, PT, R0, UR4, PT ;  /* 0x0000000400007c0c */ /* 0x000fda000bf25270 */
[----:B------:R-:W-:Y:S05]  /*17e0*/  @P1 BRA `(.L_x_16) ;  /* 0xfffffffc00941947 */ /* 0x000fea000383ffff */
.L_x_13:
[----:B------:R-:W-:-:S13]  /*17f0*/  ISETP.NE.AND P1, PT, R16, RZ, PT ;  /* 0x000000ff1000720c */ /* 0x000fda0003f25270 */
[----:B------:R-:W-:Y:S05]  /*1800*/  @!P1 EXIT ;  /* 0x000000000000994d */ /* 0x000fea0003800000 */
[----:B---3--:R-:W1:Y:S01]  /*1810*/  LDC R9, c[0x0][0x39c] ;  /* 0x0000e700ff097b82 */ /* 0x008e620000000800 */
[----:B------:R-:W3:Y:S01]  /*1820*/  LDCU.64 UR6, c[0x0][0x3a0] ;  /* 0x00007400ff0677ac */ /* 0x000ee20008000a00 */
[----:B------:R-:W-:-:S06]  /*1830*/  UMOV UR4, URZ ;  /* 0x000000ff00047c82 */ /* 0x000fcc0008000000 */
[----:B--2---:R-:W2:Y:S02]  /*1840*/  LDC.64 R4, c[0x0][0x380] ;  /* 0x0000e000ff047b82 */ /* 0x004ea40000000a00 */
.L_x_19:
[----:B------:R-:W-:Y:S04]  /*1850*/  BSSY.RECONVERGENT B0, `(.L_x_17) ;  /* 0x0000008000007945 */ /* 0x000fe80003800200 */
[----:B----4-:R-:W-:Y:S05]  /*1860*/  @!P0 BRA `(.L_x_18) ;  /* 0x0000000000188947 */ /* 0x010fea0003800000 */
[----:B01----:R-:W-:Y:S02]  /*1870*/  IMAD R2, R0, R9, UR24 ;  /* 0x0000001800027e24 */ /* 0x003fe4000f8e0209 */
[----:B------:R-:W-:Y:S02]  /*1880*/  HFMA2 R11, -RZ, RZ, 1.875, 0 ;  /* 0x3f800000ff0b7431 */ /* 0x000fe400000001ff */
[----:B---3--:R-:W-:-:S04]  /*1890*/  IMAD R3, R2, UR6, R7 ;  /* 0x0000000602037c24 */ /* 0x008fc8000f8e0207 */
[----:B------:R-:W-:-:S04]  /*18a0*/  IMAD R3, R3, UR7, R6 ;  /* 0x0000000703037c24 */ /* 0x000fc8000f8e0206 */
[----:B--2---:R-:W-:-:S05]  /*18b0*/  IMAD.WIDE R2, R3, 0x4, R4 ;  /* 0x0000000403027825 */ /* 0x004fca00078e0204 */
[----:B------:R4:W-:Y:S02]  /*18c0*/  STG.E desc[UR20][R2.64], R11 ;  /* 0x0000000b02007986 */ /* 0x0009e4000c101914 */
.L_x_18:
[----:B---3--:R-:W-:Y:S05]  /*18d0*/  BSYNC.RECONVERGENT B0 ;  /* 0x0000000000007941 */ /* 0x008fea0003800200 */
.L_x_17:
[----:B------:R-:W-:-:S06]  /*18e0*/  UIADD3 UR5, UPT, UPT, UR4, 0x1, URZ ;  /* 0x0000000104057890 */ /* 0x000fcc000fffe0ff */
[----:B------:R-:W-:-:S13]  /*18f0*/  ISETP.NE.AND P1, PT, R16, UR5, PT ;  /* 0x0000000510007c0c */ /* 0x000fda000bf25270 */
[----:B------:R-:W-:Y:S05]  /*1900*/  @!P1 EXIT ;  /* 0x000000000000994d */ /* 0x000fea0003800000 */
[----:B------:R-:W-:Y:S01]  /*1910*/  IADD3 R0, PT, PT, R0, 0x1, RZ ;  /* 0x0000000100007810 */ /* 0x000fe20007ffe0ff */
[----:B------:R-:W-:Y:S01]  /*1920*/  UMOV UR4, UR5 ;  /* 0x0000000500047c82 */ /* 0x000fe20008000000 */
[----:B------:R-:W-:Y:S05]  /*1930*/  BRA `(.L_x_19) ;  /* 0xfffffffc00c47947 */ /* 0x000fea000383ffff */
.L_x_1:
        /* <DEDUP_REMOVED lines=9> */
.L_x_23:
        /* <DEDUP_REMOVED lines=23> */
.L_x_22:
[----:B-1----:R-:W-:Y:S05]  /*1b40*/  BSYNC.RECONVERGENT B0 ;  /* 0x0000000000007941 */ /* 0x002fea0003800200 */
.L_x_21:
[----:B------:R-:W-:-:S06]  /*1b50*/  UIADD3 UR4, UPT, UPT, UR4, 0x4, URZ ;  /* 0x0000000404047890 */ /* 0x000fcc000fffe0ff */
[----:B------:R-:W-:-:S13]  /*1b60*/  ISETP.NE.AND P1, PT, R0, UR4, PT ;  /* 0x0000000400007c0c */ /* 0x000fda000bf25270 */
[----:B------:R-:W-:Y:S05]  /*1b70*/  @P1 BRA `(.L_x_23) ;  /* 0xfffffffc00941947 */ /* 0x000fea000383ffff */
.L_x_20:
[----:B------:R-:W-:-:S13]  /*1b80*/  ISETP.NE.AND P1, PT, R16, RZ, PT ;  /* 0x000000ff1000720c */ /* 0x000fda0003f25270 */
[----:B------:R-:W-:Y:S05]  /*1b90*/  @!P1 EXIT ;  /* 0x000000000000994d */ /* 0x000fea0003800000 */
[----:B---3--:R-:W1:Y:S01]  /*1ba0*/  LDC R9, c[0x0][0x39c] ;  /* 0x0000e700ff097b82 */ /* 0x008e620000000800 */
[----:B------:R-:W3:Y:S01]  /*1bb0*/  LDCU.64 UR6, c[0x0][0x3a0] ;  /* 0x00007400ff0677ac */ /* 0x000ee20008000a00 */
[----:B------:R-:W-:-:S06]  /*1bc0*/  UMOV UR4, URZ ;  /* 0x000000ff00047c82 */ /* 0x000fcc0008000000 */
[----:B--2---:R-:W2:Y:S02]  /*1bd0*/  LDC.64 R4, c[0x0][0x380] ;  /* 0x0000e000ff047b82 */ /* 0x004ea40000000a00 */
.L_x_26:
        /* <DEDUP_REMOVED lines=8> */
.L_x_25:
[----:B---3--:R-:W-:Y:S05]  /*1c60*/  BSYNC.RECONVERGENT B0 ;  /* 0x0000000000007941 */ /* 0x008fea0003800200 */
.L_x_24:
[----:B------:R-:W-:-:S06]  /*1c70*/  UIADD3 UR5, UPT, UPT, UR4, 0x1, URZ ;  /* 0x0000000104057890 */ /* 0x000fcc000fffe0ff */
[----:B------:R-:W-:-:S13]  /*1c80*/  ISETP.NE.AND P1, PT, R16, UR5, PT ;  /* 0x0000000510007c0c */ /* 0x000fda000bf25270 */
[----:B------:R-:W-:Y:S05]  /*1c90*/  @!P1 EXIT ;  /* 0x000000000000994d */ /* 0x000fea0003800000 */
[----:B------:R-:W-:Y:S01]  /*1ca0*/  IADD3 R0, PT, PT, R0, 0x1, RZ ;  /* 0x0000000100007810 */ /* 0x000fe20007ffe0ff */
[----:B------:R-:W-:Y:S01]  /*1cb0*/  UMOV UR4, UR5 ;  /* 0x0000000500047c82 */ /* 0x000fe20008000000 */
[----:B------:R-:W-:Y:S05]  /*1cc0*/  BRA `(.L_x_26) ;  /* 0xfffffffc00c47947 */ /* 0x000fea000383ffff */
.L_x_0:
        /* <DEDUP_REMOVED lines=9> */
.L_x_30:
        /* <DEDUP_REMOVED lines=23> */
.L_x_29:
[----:B-1----:R-:W-:Y:S05]  /*1ed0*/  BSYNC.RECONVERGENT B0 ;  /* 0x0000000000007941 */ /* 0x002fea0003800200 */
.L_x_28:
[----:B------:R-:W-:-:S06]  /*1ee0*/  UIADD3 UR4, UPT, UPT, UR4, 0x4, URZ ;  /* 0x0000000404047890 */ /* 0x000fcc000fffe0ff */
[----:B------:R-:W-:-:S13]  /*1ef0*/  ISETP.NE.AND P1, PT, R0, UR4, PT ;  /* 0x0000000400007c0c */ /* 0x000fda000bf25270 */
[----:B------:R-:W-:Y:S05]  /*1f00*/  @P1 BRA `(.L_x_30) ;  /* 0xfffffffc00941947 */ /* 0x000fea000383ffff */
.L_x_27:
[----:B------:R-:W-:-:S13]  /*1f10*/  ISETP.NE.AND P1, PT, R16, RZ, PT ;  /* 0x000000ff1000720c */ /* 0x000fda0003f25270 */
[----:B------:R-:W-:Y:S05]  /*1f20*/  @!P1 EXIT ;  /* 0x000000000000994d */ /* 0x000fea0003800000 */
[----:B---3--:R-:W1:Y:S01]  /*1f30*/  LDC R9, c[0x0][0x39c] ;  /* 0x0000e700ff097b82 */ /* 0x008e620000000800 */
[----:B------:R-:W3:Y:S01]  /*1f40*/  LDCU.64 UR6, c[0x0][0x3a0] ;  /* 0x00007400ff0677ac */ /* 0x000ee20008000a00 */
[----:B------:R-:W-:-:S06]  /*1f50*/  UMOV UR4, URZ ;  /* 0x000000ff00047c82 */ /* 0x000fcc0008000000 */
[----:B--2---:R-:W2:Y:S02]  /*1f60*/  LDC.64 R4, c[0x0][0x380] ;  /* 0x0000e000ff047b82 */ /* 0x004ea40000000a00 */
.L_x_33:
[----:B------:R-:W-:Y:S01]  /*1f70*/  UIADD3 UR4, UPT, UPT, UR4, 0x1, URZ ;  /* 0x0000000104047890 */ /* 0x000fe2000fffe0ff */
[----:B------:R-:W-:Y:S05]  /*1f80*/  BSSY.RECONVERGENT B0, `(.L_x_31) ;  /* 0x0000009000007945 */ /* 0x000fea0003800200 */
[----:B------:R-:W-:Y:S01]  /*1f90*/  ISETP.NE.AND P1, PT, R16, UR4, PT ;  /* 0x0000000410007c0c */ /* 0x000fe2000bf25270 */
[----:B----4-:R-:W-:-:S12]  /*1fa0*/  @!P0 BRA `(.L_x_32) ;  /* 0x0000000000188947 */ /* 0x010fd80003800000 */
[----:B01----:R-:W-:Y:S02]  /*1fb0*/  IMAD R2, R0, R9, UR24 ;  /* 0x0000001800027e24 */ /* 0x003fe4000f8e0209 */
[----:B------:R-:W-:Y:S02]  /*1fc0*/  HFMA2 R11, -RZ, RZ, 1.875, 0 ;  /* 0x3f800000ff0b7431 */ /* 0x000fe400000001ff */
[----:B---3--:R-:W-:-:S04]  /*1fd0*/  IMAD R3, R2, UR6, R7 ;  /* 0x0000000602037c24 */ /* 0x008fc8000f8e0207 */
[----:B------:R-:W-:-:S04]  /*1fe0*/  IMAD R3, R3, UR7, R6 ;  /* 0x0000000703037c24 */ /* 0x000fc8000f8e0206 */
[----:B--2---:R-:W-:-:S05]  /*1ff0*/  IMAD.WIDE R2, R3, 0x4, R4 ;  /* 0x0000000403027825 */ /* 0x004fca00078e0204 */
[----:B------:R4:W-:Y:S02]  /*2000*/  STG.E desc[UR20][R2.64], R11 ;  /* 0x0000000b02007986 */ /* 0x0009e4000c101914 */
.L_x_32:
[----:B---3--:R-:W-:Y:S05]  /*2010*/  BSYNC.RECONVERGENT B0 ;  /* 0x0000000000007941 */ /* 0x008fea0003800200 */
.L_x_31:
[----:B------:R-:W-:Y:S01]  /*2020*/  IADD3 R0, PT, PT, R0, 0x1, RZ ;  /* 0x0000000100007810 */ /* 0x000fe20007ffe0ff */
[----:B------:R-:W-:Y:S06]  /*2030*/  @P1 BRA `(.L_x_33) ;  /* 0xfffffffc00cc1947 */ /* 0x000fec000383ffff */
[----:B------:R-:W-:Y:S05]  /*2040*/  EXIT ;  /* 0x000000000000794d */ /* 0x000fea0003800000 */
.L_x_34:
[----:B------:R-:W-:-:S00]  /*2050*/  BRA `(.L_x_34) ;  /* 0xfffffffc00fc7947 */ /* 0x000fc0000383ffff */
[----:B------:R-:W-:-:S00]  /*2060*/  NOP ;  /* 0x0000000000007918 */ /* 0x000fc00000000000 */
        /* <DEDUP_REMOVED lines=9> */
.L_x_35:


//--------------------- .nv.shared.reserved.0     --------------------------
	.section	.nv.shared.reserved.0,"aw",@nobits
	.weak		__nv_reservedSMEM_offset_0_alias
	.size		__nv_reservedSMEM_offset_0_alias, 0, 64
	.other		__nv_reservedSMEM_offset_0_alias,@"STO_CUDA_RESERVED_SHARED STV_DEFAULT"
__nv_reservedSMEM_offset_0_alias:
	.zero		0
	.zero		64


//--------------------- .nv.constant0._Z10conv_layerPfS_S_iiiiiiiiii --------------------------
	.section	.nv.constant0._Z10conv_layerPfS_S_iiiiiiiiii,"a",@progbits
	.sectionflags	@""
	.align	4
.nv.constant0._Z10conv_layerPfS_S_iiiiiiiiii:
	.zero		960


//--------------------- SYMBOLS --------------------------

	.type		.nv.reservedSmem.offset0,@object
	.size		.nv.reservedSmem.offset0,0x4
